	.target	sm_103a

	.elftype	@"ET_EXEC"


//--------------------- .note.nv.tkinfo           --------------------------
	.section	.note.nv.tkinfo,"",@"SHT_NOTE"
	.sectionflags	@"SHF_NOTE_NV_TKINFO"
	.tkinfo
        /*0018*/ 	.word	0x00000002
        /*0030*/ 	.string	""
        /*0030*/ 	.string	"ptxas"
        /*0030*/ 	.string	"Cuda compilation tools, release 13.0, V13.0.88"
        /*0030*/ 	.string	"Build cuda_13.0.r13.0/compiler.36424714_0"
        /*0030*/ 	.string	"-arch sm_103a -m 64 "



//--------------------- .note.nv.cuinfo           --------------------------
	.section	.note.nv.cuinfo,"",@"SHT_NOTE"
	.sectionflags	@"SHF_NOTE_NV_CUINFO"
        /*0018*/ 	.short	0x0002
        /*001a*/ 	.short	0x0067
        /*001c*/ 	.short	0x0082
	.zero		2


//--------------------- .nv.info                  --------------------------
	.section	.nv.info,"",@"SHT_CUDA_INFO"
	.align	4


	//----- nvinfo : EIATTR_REGCOUNT
	.align		4
        /*0000*/ 	.byte	0x04, 0x2f
        /*0002*/ 	.short	(.L_12 - .L_11)
	.align		4
.L_11:
        /*0004*/ 	.word	index@(_ZN7cutlass13device_kernelIN5flash19enable_sm80_to_sm89INS1_16FlashAttnFwdSm80INS1_25CollectiveMainloopFwdSm80ILi4ELi1ELb0EN4cute5tupleIJNS5_1CILi128EEENS7_ILi80EEENS7_ILi64EEEEEELi64ENS_10bfloat16_tEfNS_4arch4Sm80ELb1ELb0ELb0ELb1ELb1ELb1ELb1ELb1EEENS1_21CollectiveEpilogueFwdINS6_IJS8_SA_S9_EEENS6_IJNS7_ILi1EEESI_SI_EEESC_SE_Li128ELb1ELb1ELb1ELb0EEENS1_36VarlenDynamicPersistentTileSchedulerILi128ELi80ELi128ELi128ELb1ELb1ELb0ELb1ELb1ELb1EEEEEEEEEvNT_6ParamsE)
        /*0008*/ 	.word	0x00000004


	//----- nvinfo : EIATTR_FRAME_SIZE
	.align		4
.L_12:
        /*000c*/ 	.byte	0x04, 0x11
        /*000e*/ 	.short	(.L_14 - .L_13)
	.align		4
.L_13:
        /*0010*/ 	.word	index@(_ZN7cutlass13device_kernelIN5flash19enable_sm80_to_sm89INS1_16FlashAttnFwdSm80INS1_25CollectiveMainloopFwdSm80ILi4ELi1ELb0EN4cute5tupleIJNS5_1CILi128EEENS7_ILi80EEENS7_ILi64EEEEEELi64ENS_10bfloat16_tEfNS_4arch4Sm80ELb1ELb0ELb0ELb1ELb1ELb1ELb1ELb1EEENS1_21CollectiveEpilogueFwdINS6_IJS8_SA_S9_EEENS6_IJNS7_ILi1EEESI_SI_EEESC_SE_Li128ELb1ELb1ELb1ELb0EEENS1_36VarlenDynamicPersistentTileSchedulerILi128ELi80ELi128ELi128ELb1ELb1ELb0ELb1ELb1ELb1EEEEEEEEEvNT_6ParamsE)
        /*0014*/ 	.word	0x00000000


	//----- nvinfo : EIATTR_REGCOUNT
	.align		4
.L_14:
        /*0018*/ 	.byte	0x04, 0x2f
        /*001a*/ 	.short	(.L_16 - .L_15)
	.align		4
.L_15:
        /*001c*/ 	.word	index@(_ZN7cutlass13device_kernelIN5flash19enable_sm80_to_sm89INS1_16FlashAttnFwdSm80INS1_25CollectiveMainloopFwdSm80ILi4ELi1ELb0EN4cute5tupleIJNS5_1CILi128EEENS7_ILi80EEENS7_ILi64EEEEEELi64ENS_10bfloat16_tEfNS_4arch4Sm80ELb1ELb0ELb0ELb1ELb1ELb0ELb1ELb1EEENS1_21CollectiveEpilogueFwdINS6_IJS8_SA_S9_EEENS6_IJNS7_ILi1EEESI_SI_EEESC_SE_Li128ELb1ELb1ELb1ELb0EEENS1_36VarlenDynamicPersistentTileSchedulerILi128ELi80ELi128ELi128ELb1ELb1ELb0ELb1ELb1ELb1EEEEEEEEEvNT_6ParamsE)
        /*0020*/ 	.word	0x00000004


	//----- nvinfo : EIATTR_FRAME_SIZE
	.align		4
.L_16:
        /*0024*/ 	.byte	0x04, 0x11
        /*0026*/ 	.short	(.L_18 - .L_17)
	.align		4
.L_17:
        /*0028*/ 	.word	index@(_ZN7cutlass13device_kernelIN5flash19enable_sm80_to_sm89INS1_16FlashAttnFwdSm80INS1_25CollectiveMainloopFwdSm80ILi4ELi1ELb0EN4cute5tupleIJNS5_1CILi128EEENS7_ILi80EEENS7_ILi64EEEEEELi64ENS_10bfloat16_tEfNS_4arch4Sm80ELb1ELb0ELb0ELb1ELb1ELb0ELb1ELb1EEENS1_21CollectiveEpilogueFwdINS6_IJS8_SA_S9_EEENS6_IJNS7_ILi1EEESI_SI_EEESC_SE_Li128ELb1ELb1ELb1ELb0EEENS1_36VarlenDynamicPersistentTileSchedulerILi128ELi80ELi128ELi128ELb1ELb1ELb0ELb1ELb1ELb1EEEEEEEEEvNT_6ParamsE)
        /*002c*/ 	.word	0x00000000


	//----- nvinfo : EIATTR_REGCOUNT
	.align		4
.L_18:
        /*0030*/ 	.byte	0x04, 0x2f
        /*0032*/ 	.short	(.L_20 - .L_19)
	.align		4
.L_19:
        /*0034*/ 	.word	index@(_ZN7cutlass13device_kernelIN5flash19enable_sm80_to_sm89INS1_16FlashAttnFwdSm80INS1_25CollectiveMainloopFwdSm80ILi4ELi1ELb0EN4cute5tupleIJNS5_1CILi128EEENS7_ILi112EEENS7_ILi64EEEEEELi64ENS_10bfloat16_tEfNS_4arch4Sm80ELb1ELb0ELb0ELb0ELb1ELb0ELb1ELb1EEENS1_21CollectiveEpilogueFwdINS6_IJS8_SA_S9_EEENS6_IJNS7_ILi1EEESI_SI_EEESC_SE_Li128ELb0ELb1ELb1ELb0EEENS1_30DynamicPersistentTileSchedulerILi128ELi128ELb1ELb1ELb0EEEEEEEEEvNT_6ParamsE)
        /*0038*/ 	.word	0x00000004


	//----- nvinfo : EIATTR_FRAME_SIZE
	.align		4
.L_20:
        /*003c*/ 	.byte	0x04, 0x11
        /*003e*/ 	.short	(.L_22 - .L_21)
	.align		4
.L_21:
        /*0040*/ 	.word	index@(_ZN7cutlass13device_kernelIN5flash19enable_sm80_to_sm89INS1_16FlashAttnFwdSm80INS1_25CollectiveMainloopFwdSm80ILi4ELi1ELb0EN4cute5tupleIJNS5_1CILi128EEENS7_ILi112EEENS7_ILi64EEEEEELi64ENS_10bfloat16_tEfNS_4arch4Sm80ELb1ELb0ELb0ELb0ELb1ELb0ELb1ELb1EEENS1_21CollectiveEpilogueFwdINS6_IJS8_SA_S9_EEENS6_IJNS7_ILi1EEESI_SI_EEESC_SE_Li128ELb0ELb1ELb1ELb0EEENS1_30DynamicPersistentTileSchedulerILi128ELi128ELb1ELb1ELb0EEEEEEEEEvNT_6ParamsE)
        /*0044*/ 	.word	0x00000000


	//----- nvinfo : EIATTR_REGCOUNT
	.align		4
.L_22:
        /*0048*/ 	.byte	0x04, 0x2f
        /*004a*/ 	.short	(.L_24 - .L_23)
	.align		4
.L_23:
        /*004c*/ 	.word	index@(_ZN7cutlass13device_kernelIN5flash19enable_sm80_to_sm89INS1_16FlashAttnFwdSm80INS1_25CollectiveMainloopFwdSm80ILi4ELi1ELb0EN4cute5tupleIJNS5_1CILi128EEENS7_ILi80EEENS7_ILi64EEEEEELi64ENS_10bfloat16_tEfNS_4arch4Sm80ELb0ELb1ELb0ELb1ELb1ELb1ELb1ELb1EEENS1_21CollectiveEpilogueFwdINS6_IJS8_SA_S9_EEENS6_IJNS7_ILi1EEESI_SI_EEESC_SE_Li128ELb1ELb1ELb1ELb0EEENS1_36VarlenDynamicPersistentTileSchedulerILi128ELi80ELi128ELi128ELb1ELb1ELb0ELb1ELb0ELb1EEEEEEEEEvNT_6ParamsE)
        /*0050*/ 	.word	0x00000004


	//----- nvinfo : EIATTR_FRAME_SIZE
	.align		4
.L_24:
        /*0054*/ 	.byte	0x04, 0x11
        /*0056*/ 	.short	(.L_26 - .L_25)
	.align		4
.L_25:
        /*0058*/ 	.word	index@(_ZN7cutlass13device_kernelIN5flash19enable_sm80_to_sm89INS1_16FlashAttnFwdSm80INS1_25CollectiveMainloopFwdSm80ILi4ELi1ELb0EN4cute5tupleIJNS5_1CILi128EEENS7_ILi80EEENS7_ILi64EEEEEELi64ENS_10bfloat16_tEfNS_4arch4Sm80ELb0ELb1ELb0ELb1ELb1ELb1ELb1ELb1EEENS1_21CollectiveEpilogueFwdINS6_IJS8_SA_S9_EEENS6_IJNS7_ILi1EEESI_SI_EEESC_SE_Li128ELb1ELb1ELb1ELb0EEENS1_36VarlenDynamicPersistentTileSchedulerILi128ELi80ELi128ELi128ELb1ELb1ELb0ELb1ELb0ELb1EEEEEEEEEvNT_6ParamsE)
        /*005c*/ 	.word	0x00000000


	//----- nvinfo : EIATTR_REGCOUNT
	.align		4
.L_26:
        /*0060*/ 	.byte	0x04, 0x2f
        /*0062*/ 	.short	(.L_28 - .L_27)
	.align		4
.L_27:
        /*0064*/ 	.word	index@(_ZN7cutlass13device_kernelIN5flash19enable_sm80_to_sm89INS1_16FlashAttnFwdSm80INS1_25CollectiveMainloopFwdSm80ILi4ELi1ELb0EN4cute5tupleIJNS5_1CILi128EEENS7_ILi80EEENS7_ILi64EEEEEELi64ENS_10bfloat16_tEfNS_4arch4Sm80ELb0ELb1ELb0ELb1ELb1ELb0ELb1ELb1EEENS1_21CollectiveEpilogueFwdINS6_IJS8_SA_S9_EEENS6_IJNS7_ILi1EEESI_SI_EEESC_SE_Li128ELb1ELb1ELb1ELb0EEENS1_36VarlenDynamicPersistentTileSchedulerILi128ELi80ELi128ELi128ELb1ELb1ELb0ELb1ELb0ELb1EEEEEEEEEvNT_6ParamsE)
        /*0068*/ 	.word	0x00000004


	//----- nvinfo : EIATTR_FRAME_SIZE
	.align		4
.L_28:
        /*006c*/ 	.byte	0x04, 0x11
        /*006e*/ 	.short	(.L_30 - .L_29)
	.align		4
.L_29:
        /*0070*/ 	.word	index@(_ZN7cutlass13device_kernelIN5flash19enable_sm80_to_sm89INS1_16FlashAttnFwdSm80INS1_25CollectiveMainloopFwdSm80ILi4ELi1ELb0EN4cute5tupleIJNS5_1CILi128EEENS7_ILi80EEENS7_ILi64EEEEEELi64ENS_10bfloat16_tEfNS_4arch4Sm80ELb0ELb1ELb0ELb1ELb1ELb0ELb1ELb1EEENS1_21CollectiveEpilogueFwdINS6_IJS8_SA_S9_EEENS6_IJNS7_ILi1EEESI_SI_EEESC_SE_Li128ELb1ELb1ELb1ELb0EEENS1_36VarlenDynamicPersistentTileSchedulerILi128ELi80ELi128ELi128ELb1ELb1ELb0ELb1ELb0ELb1EEEEEEEEEvNT_6ParamsE)
        /*0074*/ 	.word	0x00000000


	//----- nvinfo : EIATTR_REGCOUNT
	.align		4
.L_30:
        /*0078*/ 	.byte	0x04, 0x2f
        /*007a*/ 	.short	(.L_32 - .L_31)
	.align		4
.L_31:
        /*007c*/ 	.word	index@(_ZN7cutlass13device_kernelIN5flash19enable_sm80_to_sm89INS1_16FlashAttnFwdSm80INS1_25CollectiveMainloopFwdSm80ILi4ELi1ELb0EN4cute5tupleIJNS5_1CILi128EEENS7_ILi96EEENS7_ILi64EEEEEELi64ENS_10bfloat16_tEfNS_4arch4Sm80ELb0ELb1ELb0ELb0ELb1ELb0ELb1ELb1EEENS1_21CollectiveEpilogueFwdINS6_IJS8_SA_S9_EEENS6_IJNS7_ILi1EEESI_SI_EEESC_SE_Li128ELb0ELb1ELb1ELb0EEENS1_19SingleTileSchedulerILb0ELb1ELb1ELi128EEEEEEEEEvNT_6ParamsE)
        /*0080*/ 	.word	0x00000004


	//----- nvinfo : EIATTR_FRAME_SIZE
	.align		4
.L_32:
        /*0084*/ 	.byte	0x04, 0x11
        /*0086*/ 	.short	(.L_34 - .L_33)
	.align		4
.L_33:
        /*0088*/ 	.word	index@(_ZN7cutlass13device_kernelIN5flash19enable_sm80_to_sm89INS1_16FlashAttnFwdSm80INS1_25CollectiveMainloopFwdSm80ILi4ELi1ELb0EN4cute5tupleIJNS5_1CILi128EEENS7_ILi96EEENS7_ILi64EEEEEELi64ENS_10bfloat16_tEfNS_4arch4Sm80ELb0ELb1ELb0ELb0ELb1ELb0ELb1ELb1EEENS1_21CollectiveEpilogueFwdINS6_IJS8_SA_S9_EEENS6_IJNS7_ILi1EEESI_SI_EEESC_SE_Li128ELb0ELb1ELb1ELb0EEENS1_19SingleTileSchedulerILb0ELb1ELb1ELi128EEEEEEEEEvNT_6ParamsE)
        /*008c*/ 	.word	0x00000000


	//----- nvinfo : EIATTR_REGCOUNT
	.align		4
.L_34:
        /*0090*/ 	.byte	0x04, 0x2f
        /*0092*/ 	.short	(.L_36 - .L_35)
	.align		4
.L_35:
        /*0094*/ 	.word	index@(_ZN7cutlass13device_kernelIN5flash19enable_sm80_to_sm89INS1_16FlashAttnFwdSm80INS1_25CollectiveMainloopFwdSm80ILi4ELi1ELb0EN4cute5tupleIJNS5_1CILi128EEENS7_ILi80EEENS7_ILi64EEEEEELi64ENS_10bfloat16_tEfNS_4arch4Sm80ELb0ELb0ELb0ELb1ELb1ELb1ELb1ELb1EEENS1_21CollectiveEpilogueFwdINS6_IJS8_SA_S9_EEENS6_IJNS7_ILi1EEESI_SI_EEESC_SE_Li128ELb1ELb1ELb1ELb0EEENS1_36VarlenDynamicPersistentTileSchedulerILi128ELi80ELi128ELi128ELb1ELb1ELb0ELb0ELb1ELb1EEEEEEEEEvNT_6ParamsE)
        /*0098*/ 	.word	0x00000004


	//----- nvinfo : EIATTR_FRAME_SIZE
	.align		4
.L_36:
        /*009c*/ 	.byte	0x04, 0x11
        /*009e*/ 	.short	(.L_38 - .L_37)
	.align		4
.L_37:
        /*00a0*/ 	.word	index@(_ZN7cutlass13device_kernelIN5flash19enable_sm80_to_sm89INS1_16FlashAttnFwdSm80INS1_25CollectiveMainloopFwdSm80ILi4ELi1ELb0EN4cute5tupleIJNS5_1CILi128EEENS7_ILi80EEENS7_ILi64EEEEEELi64ENS_10bfloat16_tEfNS_4arch4Sm80ELb0ELb0ELb0ELb1ELb1ELb1ELb1ELb1EEENS1_21CollectiveEpilogueFwdINS6_IJS8_SA_S9_EEENS6_IJNS7_ILi1EEESI_SI_EEESC_SE_Li128ELb1ELb1ELb1ELb0EEENS1_36VarlenDynamicPersistentTileSchedulerILi128ELi80ELi128ELi128ELb1ELb1ELb0ELb0ELb1ELb1EEEEEEEEEvNT_6ParamsE)
        /*00a4*/ 	.word	0x00000000


	//----- nvinfo : EIATTR_REGCOUNT
	.align		4
.L_38:
        /*00a8*/ 	.byte	0x04, 0x2f
        /*00aa*/ 	.short	(.L_40 - .L_39)
	.align		4
.L_39:
        /*00ac*/ 	.word	index@(_ZN7cutlass13device_kernelIN5flash19enable_sm80_to_sm89INS1_16FlashAttnFwdSm80INS1_25CollectiveMainloopFwdSm80ILi4ELi1ELb0EN4cute5tupleIJNS5_1CILi128EEENS7_ILi80EEENS7_ILi64EEEEEELi64ENS_10bfloat16_tEfNS_4arch4Sm80ELb0ELb0ELb0ELb1ELb1ELb0ELb1ELb1EEENS1_21CollectiveEpilogueFwdINS6_IJS8_SA_S9_EEENS6_IJNS7_ILi1EEESI_SI_EEESC_SE_Li128ELb1ELb1ELb1ELb0EEENS1_36VarlenDynamicPersistentTileSchedulerILi128ELi80ELi128ELi128ELb1ELb1ELb0ELb0ELb1ELb1EEEEEEEEEvNT_6ParamsE)
        /*00b0*/ 	.word	0x00000004


	//----- nvinfo : EIATTR_FRAME_SIZE
	.align		4
.L_40:
        /*00b4*/ 	.byte	0x04, 0x11
        /*00b6*/ 	.short	(.L_42 - .L_41)
	.align		4
.L_41:
        /*00b8*/ 	.word	index@(_ZN7cutlass13device_kernelIN5flash19enable_sm80_to_sm89INS1_16FlashAttnFwdSm80INS1_25CollectiveMainloopFwdSm80ILi4ELi1ELb0EN4cute5tupleIJNS5_1CILi128EEENS7_ILi80EEENS7_ILi64EEEEEELi64ENS_10bfloat16_tEfNS_4arch4Sm80ELb0ELb0ELb0ELb1ELb1ELb0ELb1ELb1EEENS1_21CollectiveEpilogueFwdINS6_IJS8_SA_S9_EEENS6_IJNS7_ILi1EEESI_SI_EEESC_SE_Li128ELb1ELb1ELb1ELb0EEENS1_36VarlenDynamicPersistentTileSchedulerILi128ELi80ELi128ELi128ELb1ELb1ELb0ELb0ELb1ELb1EEEEEEEEEvNT_6ParamsE)
        /*00bc*/ 	.word	0x00000000


	//----- nvinfo : EIATTR_REGCOUNT
	.align		4
.L_42:
        /*00c0*/ 	.byte	0x04, 0x2f
        /*00c2*/ 	.short	(.L_44 - .L_43)
	.align		4
.L_43:
        /*00c4*/ 	.word	index@(_ZN7cutlass13device_kernelIN5flash19enable_sm80_to_sm89INS1_16FlashAttnFwdSm80INS1_25CollectiveMainloopFwdSm80ILi4ELi1ELb0EN4cute5tupleIJNS5_1CILi128EEENS7_ILi112EEENS7_ILi64EEEEEELi64ENS_10bfloat16_tEfNS_4arch4Sm80ELb0ELb0ELb0ELb0ELb1ELb0ELb1ELb1EEENS1_21CollectiveEpilogueFwdINS6_IJS8_SA_S9_EEENS6_IJNS7_ILi1EEESI_SI_EEESC_SE_Li128ELb0ELb1ELb1ELb0EEENS1_19SingleTileSchedulerILb0ELb1ELb1ELi128EEEEEEEEEvNT_6ParamsE)
        /*00c8*/ 	.word	0x00000004


	//----- nvinfo : EIATTR_FRAME_SIZE
	.align		4
.L_44:
        /*00cc*/ 	.byte	0x04, 0x11
        /*00ce*/ 	.short	(.L_46 - .L_45)
	.align		4
.L_45:
        /*00d0*/ 	.word	index@(_ZN7cutlass13device_kernelIN5flash19enable_sm80_to_sm89INS1_16FlashAttnFwdSm80INS1_25CollectiveMainloopFwdSm80ILi4ELi1ELb0EN4cute5tupleIJNS5_1CILi128EEENS7_ILi112EEENS7_ILi64EEEEEELi64ENS_10bfloat16_tEfNS_4arch4Sm80ELb0ELb0ELb0ELb0ELb1ELb0ELb1ELb1EEENS1_21CollectiveEpilogueFwdINS6_IJS8_SA_S9_EEENS6_IJNS7_ILi1EEESI_SI_EEESC_SE_Li128ELb0ELb1ELb1ELb0EEENS1_19SingleTileSchedulerILb0ELb1ELb1ELi128EEEEEEEEEvNT_6ParamsE)
        /*00d4*/ 	.word	0x00000000


	//----- nvinfo : EIATTR_REGCOUNT
	.align		4
.L_46:
        /*00d8*/ 	.byte	0x04, 0x2f
        /*00da*/ 	.short	(.L_48 - .L_47)
	.align		4
.L_47:
        /*00dc*/ 	.word	index@(_ZN7cutlass13device_kernelIN5flash19enable_sm80_to_sm89INS1_16FlashAttnFwdSm80INS1_25CollectiveMainloopFwdSm80ILi4ELi1ELb0EN4cute5tupleIJNS5_1CILi128EEENS7_ILi80EEENS7_ILi64EEEEEELi64ENS_10bfloat16_tEfNS_4arch4Sm80ELb1ELb0ELb1ELb1ELb1ELb1ELb1ELb1EEENS1_21CollectiveEpilogueFwdINS6_IJS8_SA_S9_EEENS6_IJNS7_ILi1EEESI_SI_EEESC_SE_Li128ELb1ELb1ELb1ELb0EEENS1_36VarlenDynamicPersistentTileSchedulerILi128ELi80ELi128ELi128ELb1ELb1ELb0ELb1ELb1ELb1EEEEEEEEEvNT_6ParamsE)
        /*00e0*/ 	.word	0x00000004


	//----- nvinfo : EIATTR_FRAME_SIZE
	.align		4
.L_48:
        /*00e4*/ 	.byte	0x04, 0x11
        /*00e6*/ 	.short	(.L_50 - .L_49)
	.align		4
.L_49:
        /*00e8*/ 	.word	index@(_ZN7cutlass13device_kernelIN5flash19enable_sm80_to_sm89INS1_16FlashAttnFwdSm80INS1_25CollectiveMainloopFwdSm80ILi4ELi1ELb0EN4cute5tupleIJNS5_1CILi128EEENS7_ILi80EEENS7_ILi64EEEEEELi64ENS_10bfloat16_tEfNS_4arch4Sm80ELb1ELb0ELb1ELb1ELb1ELb1ELb1ELb1EEENS1_21CollectiveEpilogueFwdINS6_IJS8_SA_S9_EEENS6_IJNS7_ILi1EEESI_SI_EEESC_SE_Li128ELb1ELb1ELb1ELb0EEENS1_36VarlenDynamicPersistentTileSchedulerILi128ELi80ELi128ELi128ELb1ELb1ELb0ELb1ELb1ELb1EEEEEEEEEvNT_6ParamsE)
        /*00ec*/ 	.word	0x00000000


	//----- nvinfo : EIATTR_REGCOUNT
	.align		4
.L_50:
        /*00f0*/ 	.byte	0x04, 0x2f
        /*00f2*/ 	.short	(.L_52 - .L_51)
	.align		4
.L_51:
        /*00f4*/ 	.word	index@(_ZN7cutlass13device_kernelIN5flash19enable_sm80_to_sm89INS1_16FlashAttnFwdSm80INS1_25CollectiveMainloopFwdSm80ILi4ELi1ELb0EN4cute5tupleIJNS5_1CILi128EEENS7_ILi80EEENS7_ILi64EEEEEELi64ENS_10bfloat16_tEfNS_4arch4Sm80ELb1ELb0ELb1ELb1ELb1ELb0ELb1ELb1EEENS1_21CollectiveEpilogueFwdINS6_IJS8_SA_S9_EEENS6_IJNS7_ILi1EEESI_SI_EEESC_SE_Li128ELb1ELb1ELb1ELb0EEENS1_36VarlenDynamicPersistentTileSchedulerILi128ELi80ELi128ELi128ELb1ELb1ELb0ELb1ELb1ELb1EEEEEEEEEvNT_6ParamsE)
        /*00f8*/ 	.word	0x00000004


	//----- nvinfo : EIATTR_FRAME_SIZE
	.align		4
.L_52:
        /*00fc*/ 	.byte	0x04, 0x11
        /*00fe*/ 	.short	(.L_54 - .L_53)
	.align		4
.L_53:
        /*0100*/ 	.word	index@(_ZN7cutlass13device_kernelIN5flash19enable_sm80_to_sm89INS1_16FlashAttnFwdSm80INS1_25CollectiveMainloopFwdSm80ILi4ELi1ELb0EN4cute5tupleIJNS5_1CILi128EEENS7_ILi80EEENS7_ILi64EEEEEELi64ENS_10bfloat16_tEfNS_4arch4Sm80ELb1ELb0ELb1ELb1ELb1ELb0ELb1ELb1EEENS1_21CollectiveEpilogueFwdINS6_IJS8_SA_S9_EEENS6_IJNS7_ILi1EEESI_SI_EEESC_SE_Li128ELb1ELb1ELb1ELb0EEENS1_36VarlenDynamicPersistentTileSchedulerILi128ELi80ELi128ELi128ELb1ELb1ELb0ELb1ELb1ELb1EEEEEEEEEvNT_6ParamsE)
        /*0104*/ 	.word	0x00000000


	//----- nvinfo : EIATTR_REGCOUNT
	.align		4
.L_54:
        /*0108*/ 	.byte	0x04, 0x2f
        /*010a*/ 	.short	(.L_56 - .L_55)
	.align		4
.L_55:
        /*010c*/ 	.word	index@(_ZN7cutlass13device_kernelIN5flash19enable_sm80_to_sm89INS1_16FlashAttnFwdSm80INS1_25CollectiveMainloopFwdSm80ILi4ELi1ELb0EN4cute5tupleIJNS5_1CILi128EEENS7_ILi112EEENS7_ILi64EEEEEELi64ENS_10bfloat16_tEfNS_4arch4Sm80ELb1ELb0ELb1ELb0ELb1ELb0ELb1ELb1EEENS1_21CollectiveEpilogueFwdINS6_IJS8_SA_S9_EEENS6_IJNS7_ILi1EEESI_SI_EEESC_SE_Li128ELb0ELb1ELb1ELb0EEENS1_30DynamicPersistentTileSchedulerILi128ELi128ELb1ELb1ELb0EEEEEEEEEvNT_6ParamsE)
        /*0110*/ 	.word	0x00000004


	//----- nvinfo : EIATTR_FRAME_SIZE
	.align		4
.L_56:
        /*0114*/ 	.byte	0x04, 0x11
        /*0116*/ 	.short	(.L_58 - .L_57)
	.align		4
.L_57:
        /*0118*/ 	.word	index@(_ZN7cutlass13device_kernelIN5flash19enable_sm80_to_sm89INS1_16FlashAttnFwdSm80INS1_25CollectiveMainloopFwdSm80ILi4ELi1ELb0EN4cute5tupleIJNS5_1CILi128EEENS7_ILi112EEENS7_ILi64EEEEEELi64ENS_10bfloat16_tEfNS_4arch4Sm80ELb1ELb0ELb1ELb0ELb1ELb0ELb1ELb1EEENS1_21CollectiveEpilogueFwdINS6_IJS8_SA_S9_EEENS6_IJNS7_ILi1EEESI_SI_EEESC_SE_Li128ELb0ELb1ELb1ELb0EEENS1_30DynamicPersistentTileSchedulerILi128ELi128ELb1ELb1ELb0EEEEEEEEEvNT_6ParamsE)
        /*011c*/ 	.word	0x00000000


	//----- nvinfo : EIATTR_REGCOUNT
	.align		4
.L_58:
        /*0120*/ 	.byte	0x04, 0x2f
        /*0122*/ 	.short	(.L_60 - .L_59)
	.align		4
.L_59:
        /*0124*/ 	.word	index@(_ZN7cutlass13device_kernelIN5flash19enable_sm80_to_sm89INS1_16FlashAttnFwdSm80INS1_25CollectiveMainloopFwdSm80ILi4ELi1ELb0EN4cute5tupleIJNS5_1CILi128EEENS7_ILi80EEENS7_ILi64EEEEEELi64ENS_10bfloat16_tEfNS_4arch4Sm80ELb0ELb1ELb1ELb1ELb1ELb1ELb1ELb1EEENS1_21CollectiveEpilogueFwdINS6_IJS8_SA_S9_EEENS6_IJNS7_ILi1EEESI_SI_EEESC_SE_Li128ELb1ELb1ELb1ELb0EEENS1_36VarlenDynamicPersistentTileSchedulerILi128ELi80ELi128ELi128ELb1ELb1ELb0ELb1ELb0ELb1EEEEEEEEEvNT_6ParamsE)
        /*0128*/ 	.word	0x00000004


	//----- nvinfo : EIATTR_FRAME_SIZE
	.align		4
.L_60:
        /*012c*/ 	.byte	0x04, 0x11
        /*012e*/ 	.short	(.L_62 - .L_61)
	.align		4
.L_61:
        /*0130*/ 	.word	index@(_ZN7cutlass13device_kernelIN5flash19enable_sm80_to_sm89INS1_16FlashAttnFwdSm80INS1_25CollectiveMainloopFwdSm80ILi4ELi1ELb0EN4cute5tupleIJNS5_1CILi128EEENS7_ILi80EEENS7_ILi64EEEEEELi64ENS_10bfloat16_tEfNS_4arch4Sm80ELb0ELb1ELb1ELb1ELb1ELb1ELb1ELb1EEENS1_21CollectiveEpilogueFwdINS6_IJS8_SA_S9_EEENS6_IJNS7_ILi1EEESI_SI_EEESC_SE_Li128ELb1ELb1ELb1ELb0EEENS1_36VarlenDynamicPersistentTileSchedulerILi128ELi80ELi128ELi128ELb1ELb1ELb0ELb1ELb0ELb1EEEEEEEEEvNT_6ParamsE)
        /*0134*/ 	.word	0x00000000


	//----- nvinfo : EIATTR_REGCOUNT
	.align		4
.L_62:
        /*0138*/ 	.byte	0x04, 0x2f
        /*013a*/ 	.short	(.L_64 - .L_63)
	.align		4
.L_63:
        /*013c*/ 	.word	index@(_ZN7cutlass13device_kernelIN5flash19enable_sm80_to_sm89INS1_16FlashAttnFwdSm80INS1_25CollectiveMainloopFwdSm80ILi4ELi1ELb0EN4cute5tupleIJNS5_1CILi128EEENS7_ILi80EEENS7_ILi64EEEEEELi64ENS_10bfloat16_tEfNS_4arch4Sm80ELb0ELb1ELb1ELb1ELb1ELb0ELb1ELb1EEENS1_21CollectiveEpilogueFwdINS6_IJS8_SA_S9_EEENS6_IJNS7_ILi1EEESI_SI_EEESC_SE_Li128ELb1ELb1ELb1ELb0EEENS1_36VarlenDynamicPersistentTileSchedulerILi128ELi80ELi128ELi128ELb1ELb1ELb0ELb1ELb0ELb1EEEEEEEEEvNT_6ParamsE)
        /*0140*/ 	.word	0x00000004


	//----- nvinfo : EIATTR_FRAME_SIZE
	.align		4
.L_64:
        /*0144*/ 	.byte	0x04, 0x11
        /*0146*/ 	.short	(.L_66 - .L_65)
	.align		4
.L_65:
        /*0148*/ 	.word	index@(_ZN7cutlass13device_kernelIN5flash19enable_sm80_to_sm89INS1_16FlashAttnFwdSm80INS1_25CollectiveMainloopFwdSm80ILi4ELi1ELb0EN4cute5tupleIJNS5_1CILi128EEENS7_ILi80EEENS7_ILi64EEEEEELi64ENS_10bfloat16_tEfNS_4arch4Sm80ELb0ELb1ELb1ELb1ELb1ELb0ELb1ELb1EEENS1_21CollectiveEpilogueFwdINS6_IJS8_SA_S9_EEENS6_IJNS7_ILi1EEESI_SI_EEESC_SE_Li128ELb1ELb1ELb1ELb0EEENS1_36VarlenDynamicPersistentTileSchedulerILi128ELi80ELi128ELi128ELb1ELb1ELb0ELb1ELb0ELb1EEEEEEEEEvNT_6ParamsE)
        /*014c*/ 	.word	0x00000000


	//----- nvinfo : EIATTR_REGCOUNT
	.align		4
.L_66:
        /*0150*/ 	.byte	0x04, 0x2f
        /*0152*/ 	.short	(.L_68 - .L_67)
	.align		4
.L_67:
        /*0154*/ 	.word	index@(_ZN7cutlass13device_kernelIN5flash19enable_sm80_to_sm89INS1_16FlashAttnFwdSm80INS1_25CollectiveMainloopFwdSm80ILi4ELi1ELb0EN4cute5tupleIJNS5_1CILi128EEENS7_ILi96EEENS7_ILi64EEEEEELi64ENS_10bfloat16_tEfNS_4arch4Sm80ELb0ELb1ELb1ELb0ELb1ELb0ELb1ELb1EEENS1_21CollectiveEpilogueFwdINS6_IJS8_SA_S9_EEENS6_IJNS7_ILi1EEESI_SI_EEESC_SE_Li128ELb0ELb1ELb1ELb0EEENS1_19SingleTileSchedulerILb0ELb1ELb1ELi128EEEEEEEEEvNT_6ParamsE)
        /*0158*/ 	.word	0x00000004


	//----- nvinfo : EIATTR_FRAME_SIZE
	.align		4
.L_68:
        /*015c*/ 	.byte	0x04, 0x11
        /*015e*/ 	.short	(.L_70 - .L_69)
	.align		4
.L_69:
        /*0160*/ 	.word	index@(_ZN7cutlass13device_kernelIN5flash19enable_sm80_to_sm89INS1_16FlashAttnFwdSm80INS1_25CollectiveMainloopFwdSm80ILi4ELi1ELb0EN4cute5tupleIJNS5_1CILi128EEENS7_ILi96EEENS7_ILi64EEEEEELi64ENS_10bfloat16_tEfNS_4arch4Sm80ELb0ELb1ELb1ELb0ELb1ELb0ELb1ELb1EEENS1_21CollectiveEpilogueFwdINS6_IJS8_SA_S9_EEENS6_IJNS7_ILi1EEESI_SI_EEESC_SE_Li128ELb0ELb1ELb1ELb0EEENS1_19SingleTileSchedulerILb0ELb1ELb1ELi128EEEEEEEEEvNT_6ParamsE)
        /*0164*/ 	.word	0x00000000


	//----- nvinfo : EIATTR_REGCOUNT
	.align		4
.L_70:
        /*0168*/ 	.byte	0x04, 0x2f
        /*016a*/ 	.short	(.L_72 - .L_71)
	.align		4
.L_71:
        /*016c*/ 	.word	index@(_ZN7cutlass13device_kernelIN5flash19enable_sm80_to_sm89INS1_16FlashAttnFwdSm80INS1_25CollectiveMainloopFwdSm80ILi4ELi1ELb0EN4cute5tupleIJNS5_1CILi128EEENS7_ILi80EEENS7_ILi64EEEEEELi64ENS_10bfloat16_tEfNS_4arch4Sm80ELb0ELb0ELb1ELb1ELb1ELb1ELb1ELb1EEENS1_21CollectiveEpilogueFwdINS6_IJS8_SA_S9_EEENS6_IJNS7_ILi1EEESI_SI_EEESC_SE_Li128ELb1ELb1ELb1ELb0EEENS1_36VarlenDynamicPersistentTileSchedulerILi128ELi80ELi128ELi128ELb1ELb1ELb0ELb0ELb1ELb1EEEEEEEEEvNT_6ParamsE)
        /*0170*/ 	.word	0x00000004


	//----- nvinfo : EIATTR_FRAME_SIZE
	.align		4
.L_72:
        /*0174*/ 	.byte	0x04, 0x11
        /*0176*/ 	.short	(.L_74 - .L_73)
	.align		4
.L_73:
        /*0178*/ 	.word	index@(_ZN7cutlass13device_kernelIN5flash19enable_sm80_to_sm89INS1_16FlashAttnFwdSm80INS1_25CollectiveMainloopFwdSm80ILi4ELi1ELb0EN4cute5tupleIJNS5_1CILi128EEENS7_ILi80EEENS7_ILi64EEEEEELi64ENS_10bfloat16_tEfNS_4arch4Sm80ELb0ELb0ELb1ELb1ELb1ELb1ELb1ELb1EEENS1_21CollectiveEpilogueFwdINS6_IJS8_SA_S9_EEENS6_IJNS7_ILi1EEESI_SI_EEESC_SE_Li128ELb1ELb1ELb1ELb0EEENS1_36VarlenDynamicPersistentTileSchedulerILi128ELi80ELi128ELi128ELb1ELb1ELb0ELb0ELb1ELb1EEEEEEEEEvNT_6ParamsE)
        /*017c*/ 	.word	0x00000000


	//----- nvinfo : EIATTR_REGCOUNT
	.align		4
.L_74:
        /*0180*/ 	.byte	0x04, 0x2f
        /*0182*/ 	.short	(.L_76 - .L_75)
	.align		4
.L_75:
        /*0184*/ 	.word	index@(_ZN7cutlass13device_kernelIN5flash19enable_sm80_to_sm89INS1_16FlashAttnFwdSm80INS1_25CollectiveMainloopFwdSm80ILi4ELi1ELb0EN4cute5tupleIJNS5_1CILi128EEENS7_ILi80EEENS7_ILi64EEEEEELi64ENS_10bfloat16_tEfNS_4arch4Sm80ELb0ELb0ELb1ELb1ELb1ELb0ELb1ELb1EEENS1_21CollectiveEpilogueFwdINS6_IJS8_SA_S9_EEENS6_IJNS7_ILi1EEESI_SI_EEESC_SE_Li128ELb1ELb1ELb1ELb0EEENS1_36VarlenDynamicPersistentTileSchedulerILi128ELi80ELi128ELi128ELb1ELb1ELb0ELb0ELb1ELb1EEEEEEEEEvNT_6ParamsE)
        /*0188*/ 	.word	0x00000004


	//----- nvinfo : EIATTR_FRAME_SIZE
	.align		4
.L_76:
        /*018c*/ 	.byte	0x04, 0x11
        /*018e*/ 	.short	(.L_78 - .L_77)
	.align		4
.L_77:
        /*0190*/ 	.word	index@(_ZN7cutlass13device_kernelIN5flash19enable_sm80_to_sm89INS1_16FlashAttnFwdSm80INS1_25CollectiveMainloopFwdSm80ILi4ELi1ELb0EN4cute5tupleIJNS5_1CILi128EEENS7_ILi80EEENS7_ILi64EEEEEELi64ENS_10bfloat16_tEfNS_4arch4Sm80ELb0ELb0ELb1ELb1ELb1ELb0ELb1ELb1EEENS1_21CollectiveEpilogueFwdINS6_IJS8_SA_S9_EEENS6_IJNS7_ILi1EEESI_SI_EEESC_SE_Li128ELb1ELb1ELb1ELb0EEENS1_36VarlenDynamicPersistentTileSchedulerILi128ELi80ELi128ELi128ELb1ELb1ELb0ELb0ELb1ELb1EEEEEEEEEvNT_6ParamsE)
        /*0194*/ 	.word	0x00000000


	//----- nvinfo : EIATTR_REGCOUNT
	.align		4
.L_78:
        /*0198*/ 	.byte	0x04, 0x2f
        /*019a*/ 	.short	(.L_80 - .L_79)
	.align		4
.L_79:
        /*019c*/ 	.word	index@(_ZN7cutlass13device_kernelIN5flash19enable_sm80_to_sm89INS1_16FlashAttnFwdSm80INS1_25CollectiveMainloopFwdSm80ILi4ELi1ELb0EN4cute5tupleIJNS5_1CILi128EEENS7_ILi112EEENS7_ILi64EEEEEELi64ENS_10bfloat16_tEfNS_4arch4Sm80ELb0ELb0ELb1ELb0ELb1ELb0ELb1ELb1EEENS1_21CollectiveEpilogueFwdINS6_IJS8_SA_S9_EEENS6_IJNS7_ILi1EEESI_SI_EEESC_SE_Li128ELb0ELb1ELb1ELb0EEENS1_19SingleTileSchedulerILb0ELb1ELb1ELi128EEEEEEEEEvNT_6ParamsE)
        /*01a0*/ 	.word	0x00000004


	//----- nvinfo : EIATTR_FRAME_SIZE
	.align		4
.L_80:
        /*01a4*/ 	.byte	0x04, 0x11
        /*01a6*/ 	.short	(.L_82 - .L_81)
	.align		4
.L_81:
        /*01a8*/ 	.word	index@(_ZN7cutlass13device_kernelIN5flash19enable_sm80_to_sm89INS1_16FlashAttnFwdSm80INS1_25CollectiveMainloopFwdSm80ILi4ELi1ELb0EN4cute5tupleIJNS5_1CILi128EEENS7_ILi112EEENS7_ILi64EEEEEELi64ENS_10bfloat16_tEfNS_4arch4Sm80ELb0ELb0ELb1ELb0ELb1ELb0ELb1ELb1EEENS1_21CollectiveEpilogueFwdINS6_IJS8_SA_S9_EEENS6_IJNS7_ILi1EEESI_SI_EEESC_SE_Li128ELb0ELb1ELb1ELb0EEENS1_19SingleTileSchedulerILb0ELb1ELb1ELi128EEEEEEEEEvNT_6ParamsE)
        /*01ac*/ 	.word	0x00000000


	//----- nvinfo : EIATTR_MIN_STACK_SIZE
	.align		4
.L_82:
        /*01b0*/ 	.byte	0x04, 0x12
        /*01b2*/ 	.short	(.L_84 - .L_83)
	.align		4
.L_83:
        /*01b4*/ 	.word	index@(_ZN7cutlass13device_kernelIN5flash19enable_sm80_to_sm89INS1_16FlashAttnFwdSm80INS1_25CollectiveMainloopFwdSm80ILi4ELi1ELb0EN4cute5tupleIJNS5_1CILi128EEENS7_ILi112EEENS7_ILi64EEEEEELi64ENS_10bfloat16_tEfNS_4arch4Sm80ELb0ELb0ELb1ELb0ELb1ELb0ELb1ELb1EEENS1_21CollectiveEpilogueFwdINS6_IJS8_SA_S9_EEENS6_IJNS7_ILi1EEESI_SI_EEESC_SE_Li128ELb0ELb1ELb1ELb0EEENS1_19SingleTileSchedulerILb0ELb1ELb1ELi128EEEEEEEEEvNT_6ParamsE)
        /*01b8*/ 	.word	0x00000000


	//----- nvinfo : EIATTR_MIN_STACK_SIZE
	.align		4
.L_84:
        /*01bc*/ 	.byte	0x04, 0x12
        /*01be*/ 	.short	(.L_86 - .L_85)
	.align		4
.L_85:
        /*01c0*/ 	.word	index@(_ZN7cutlass13device_kernelIN5flash19enable_sm80_to_sm89INS1_16FlashAttnFwdSm80INS1_25CollectiveMainloopFwdSm80ILi4ELi1ELb0EN4cute5tupleIJNS5_1CILi128EEENS7_ILi80EEENS7_ILi64EEEEEELi64ENS_10bfloat16_tEfNS_4arch4Sm80ELb0ELb0ELb1ELb1ELb1ELb0ELb1ELb1EEENS1_21CollectiveEpilogueFwdINS6_IJS8_SA_S9_EEENS6_IJNS7_ILi1EEESI_SI_EEESC_SE_Li128ELb1ELb1ELb1ELb0EEENS1_36VarlenDynamicPersistentTileSchedulerILi128ELi80ELi128ELi128ELb1ELb1ELb0ELb0ELb1ELb1EEEEEEEEEvNT_6ParamsE)
        /*01c4*/ 	.word	0x00000000


	//----- nvinfo : EIATTR_MIN_STACK_SIZE
	.align		4
.L_86:
        /*01c8*/ 	.byte	0x04, 0x12
        /*01ca*/ 	.short	(.L_88 - .L_87)
	.align		4
.L_87:
        /*01cc*/ 	.word	index@(_ZN7cutlass13device_kernelIN5flash19enable_sm80_to_sm89INS1_16FlashAttnFwdSm80INS1_25CollectiveMainloopFwdSm80ILi4ELi1ELb0EN4cute5tupleIJNS5_1CILi128EEENS7_ILi80EEENS7_ILi64EEEEEELi64ENS_10bfloat16_tEfNS_4arch4Sm80ELb0ELb0ELb1ELb1ELb1ELb1ELb1ELb1EEENS1_21CollectiveEpilogueFwdINS6_IJS8_SA_S9_EEENS6_IJNS7_ILi1EEESI_SI_EEESC_SE_Li128ELb1ELb1ELb1ELb0EEENS1_36VarlenDynamicPersistentTileSchedulerILi128ELi80ELi128ELi128ELb1ELb1ELb0ELb0ELb1ELb1EEEEEEEEEvNT_6ParamsE)
        /*01d0*/ 	.word	0x00000000


	//----- nvinfo : EIATTR_MIN_STACK_SIZE
	.align		4
.L_88:
        /*01d4*/ 	.byte	0x04, 0x12
        /*01d6*/ 	.short	(.L_90 - .L_89)
	.align		4
.L_89:
        /*01d8*/ 	.word	index@(_ZN7cutlass13device_kernelIN5flash19enable_sm80_to_sm89INS1_16FlashAttnFwdSm80INS1_25CollectiveMainloopFwdSm80ILi4ELi1ELb0EN4cute5tupleIJNS5_1CILi128EEENS7_ILi96EEENS7_ILi64EEEEEELi64ENS_10bfloat16_tEfNS_4arch4Sm80ELb0ELb1ELb1ELb0ELb1ELb0ELb1ELb1EEENS1_21CollectiveEpilogueFwdINS6_IJS8_SA_S9_EEENS6_IJNS7_ILi1EEESI_SI_EEESC_SE_Li128ELb0ELb1ELb1ELb0EEENS1_19SingleTileSchedulerILb0ELb1ELb1ELi128EEEEEEEEEvNT_6ParamsE)
        /*01dc*/ 	.word	0x00000000


	//----- nvinfo : EIATTR_MIN_STACK_SIZE
	.align		4
.L_90:
        /*01e0*/ 	.byte	0x04, 0x12
        /*01e2*/ 	.short	(.L_92 - .L_91)
	.align		4
.L_91:
        /*01e4*/ 	.word	index@(_ZN7cutlass13device_kernelIN5flash19enable_sm80_to_sm89INS1_16FlashAttnFwdSm80INS1_25CollectiveMainloopFwdSm80ILi4ELi1ELb0EN4cute5tupleIJNS5_1CILi128EEENS7_ILi80EEENS7_ILi64EEEEEELi64ENS_10bfloat16_tEfNS_4arch4Sm80ELb0ELb1ELb1ELb1ELb1ELb0ELb1ELb1EEENS1_21CollectiveEpilogueFwdINS6_IJS8_SA_S9_EEENS6_IJNS7_ILi1EEESI_SI_EEESC_SE_Li128ELb1ELb1ELb1ELb0EEENS1_36VarlenDynamicPersistentTileSchedulerILi128ELi80ELi128ELi128ELb1ELb1ELb0ELb1ELb0ELb1EEEEEEEEEvNT_6ParamsE)
        /*01e8*/ 	.word	0x00000000


	//----- nvinfo : EIATTR_MIN_STACK_SIZE
	.align		4
.L_92:
        /*01ec*/ 	.byte	0x04, 0x12
        /*01ee*/ 	.short	(.L_94 - .L_93)
	.align		4
.L_93:
        /*01f0*/ 	.word	index@(_ZN7cutlass13device_kernelIN5flash19enable_sm80_to_sm89INS1_16FlashAttnFwdSm80INS1_25CollectiveMainloopFwdSm80ILi4ELi1ELb0EN4cute5tupleIJNS5_1CILi128EEENS7_ILi80EEENS7_ILi64EEEEEELi64ENS_10bfloat16_tEfNS_4arch4Sm80ELb0ELb1ELb1ELb1ELb1ELb1ELb1ELb1EEENS1_21CollectiveEpilogueFwdINS6_IJS8_SA_S9_EEENS6_IJNS7_ILi1EEESI_SI_EEESC_SE_Li128ELb1ELb1ELb1ELb0EEENS1_36VarlenDynamicPersistentTileSchedulerILi128ELi80ELi128ELi128ELb1ELb1ELb0ELb1ELb0ELb1EEEEEEEEEvNT_6ParamsE)
        /*01f4*/ 	.word	0x00000000


	//----- nvinfo : EIATTR_MIN_STACK_SIZE
	.align		4
.L_94:
        /*01f8*/ 	.byte	0x04, 0x12
        /*01fa*/ 	.short	(.L_96 - .L_95)
	.align		4
.L_95:
        /*01fc*/ 	.word	index@(_ZN7cutlass13device_kernelIN5flash19enable_sm80_to_sm89INS1_16FlashAttnFwdSm80INS1_25CollectiveMainloopFwdSm80ILi4ELi1ELb0EN4cute5tupleIJNS5_1CILi128EEENS7_ILi112EEENS7_ILi64EEEEEELi64ENS_10bfloat16_tEfNS_4arch4Sm80ELb1ELb0ELb1ELb0ELb1ELb0ELb1ELb1EEENS1_21CollectiveEpilogueFwdINS6_IJS8_SA_S9_EEENS6_IJNS7_ILi1EEESI_SI_EEESC_SE_Li128ELb0ELb1ELb1ELb0EEENS1_30DynamicPersistentTileSchedulerILi128ELi128ELb1ELb1ELb0EEEEEEEEEvNT_6ParamsE)
        /*0200*/ 	.word	0x00000000


	//----- nvinfo : EIATTR_MIN_STACK_SIZE
	.align		4
.L_96:
        /*0204*/ 	.byte	0x04, 0x12
        /*0206*/ 	.short	(.L_98 - .L_97)
	.align		4
.L_97:
        /*0208*/ 	.word	index@(_ZN7cutlass13device_kernelIN5flash19enable_sm80_to_sm89INS1_16FlashAttnFwdSm80INS1_25CollectiveMainloopFwdSm80ILi4ELi1ELb0EN4cute5tupleIJNS5_1CILi128EEENS7_ILi80EEENS7_ILi64EEEEEELi64ENS_10bfloat16_tEfNS_4arch4Sm80ELb1ELb0ELb1ELb1ELb1ELb0ELb1ELb1EEENS1_21CollectiveEpilogueFwdINS6_IJS8_SA_S9_EEENS6_IJNS7_ILi1EEESI_SI_EEESC_SE_Li128ELb1ELb1ELb1ELb0EEENS1_36VarlenDynamicPersistentTileSchedulerILi128ELi80ELi128ELi128ELb1ELb1ELb0ELb1ELb1ELb1EEEEEEEEEvNT_6ParamsE)
        /*020c*/ 	.word	0x00000000


	//----- nvinfo : EIATTR_MIN_STACK_SIZE
	.align		4
.L_98:
        /*0210*/ 	.byte	0x04, 0x12
        /*0212*/ 	.short	(.L_100 - .L_99)
	.align		4
.L_99:
        /*0214*/ 	.word	index@(_ZN7cutlass13device_kernelIN5flash19enable_sm80_to_sm89INS1_16FlashAttnFwdSm80INS1_25CollectiveMainloopFwdSm80ILi4ELi1ELb0EN4cute5tupleIJNS5_1CILi128EEENS7_ILi80EEENS7_ILi64EEEEEELi64ENS_10bfloat16_tEfNS_4arch4Sm80ELb1ELb0ELb1ELb1ELb1ELb1ELb1ELb1EEENS1_21CollectiveEpilogueFwdINS6_IJS8_SA_S9_EEENS6_IJNS7_ILi1EEESI_SI_EEESC_SE_Li128ELb1ELb1ELb1ELb0EEENS1_36VarlenDynamicPersistentTileSchedulerILi128ELi80ELi128ELi128ELb1ELb1ELb0ELb1ELb1ELb1EEEEEEEEEvNT_6ParamsE)
        /*0218*/ 	.word	0x00000000


	//----- nvinfo : EIATTR_MIN_STACK_SIZE
	.align		4
.L_100:
        /*021c*/ 	.byte	0x04, 0x12
        /*021e*/ 	.short	(.L_102 - .L_101)
	.align		4
.L_101:
        /*0220*/ 	.word	index@(_ZN7cutlass13device_kernelIN5flash19enable_sm80_to_sm89INS1_16FlashAttnFwdSm80INS1_25CollectiveMainloopFwdSm80ILi4ELi1ELb0EN4cute5tupleIJNS5_1CILi128EEENS7_ILi112EEENS7_ILi64EEEEEELi64ENS_10bfloat16_tEfNS_4arch4Sm80ELb0ELb0ELb0ELb0ELb1ELb0ELb1ELb1EEENS1_21CollectiveEpilogueFwdINS6_IJS8_SA_S9_EEENS6_IJNS7_ILi1EEESI_SI_EEESC_SE_Li128ELb0ELb1ELb1ELb0EEENS1_19SingleTileSchedulerILb0ELb1ELb1ELi128EEEEEEEEEvNT_6ParamsE)
        /*0224*/ 	.word	0x00000000


	//----- nvinfo : EIATTR_MIN_STACK_SIZE
	.align		4
.L_102:
        /*0228*/ 	.byte	0x04, 0x12
        /*022a*/ 	.short	(.L_104 - .L_103)
	.align		4
.L_103:
        /*022c*/ 	.word	index@(_ZN7cutlass13device_kernelIN5flash19enable_sm80_to_sm89INS1_16FlashAttnFwdSm80INS1_25CollectiveMainloopFwdSm80ILi4ELi1ELb0EN4cute5tupleIJNS5_1CILi128EEENS7_ILi80EEENS7_ILi64EEEEEELi64ENS_10bfloat16_tEfNS_4arch4Sm80ELb0ELb0ELb0ELb1ELb1ELb0ELb1ELb1EEENS1_21CollectiveEpilogueFwdINS6_IJS8_SA_S9_EEENS6_IJNS7_ILi1EEESI_SI_EEESC_SE_Li128ELb1ELb1ELb1ELb0EEENS1_36VarlenDynamicPersistentTileSchedulerILi128ELi80ELi128ELi128ELb1ELb1ELb0ELb0ELb1ELb1EEEEEEEEEvNT_6ParamsE)
        /*0230*/ 	.word	0x00000000


	//----- nvinfo : EIATTR_MIN_STACK_SIZE
	.align		4
.L_104:
        /*0234*/ 	.byte	0x04, 0x12
        /*0236*/ 	.short	(.L_106 - .L_105)
	.align		4
.L_105:
        /*0238*/ 	.word	index@(_ZN7cutlass13device_kernelIN5flash19enable_sm80_to_sm89INS1_16FlashAttnFwdSm80INS1_25CollectiveMainloopFwdSm80ILi4ELi1ELb0EN4cute5tupleIJNS5_1CILi128EEENS7_ILi80EEENS7_ILi64EEEEEELi64ENS_10bfloat16_tEfNS_4arch4Sm80ELb0ELb0ELb0ELb1ELb1ELb1ELb1ELb1EEENS1_21CollectiveEpilogueFwdINS6_IJS8_SA_S9_EEENS6_IJNS7_ILi1EEESI_SI_EEESC_SE_Li128ELb1ELb1ELb1ELb0EEENS1_36VarlenDynamicPersistentTileSchedulerILi128ELi80ELi128ELi128ELb1ELb1ELb0ELb0ELb1ELb1EEEEEEEEEvNT_6ParamsE)
        /*023c*/ 	.word	0x00000000


	//----- nvinfo : EIATTR_MIN_STACK_SIZE
	.align		4
.L_106:
        /*0240*/ 	.byte	0x04, 0x12
        /*0242*/ 	.short	(.L_108 - .L_107)
	.align		4
.L_107:
        /*0244*/ 	.word	index@(_ZN7cutlass13device_kernelIN5flash19enable_sm80_to_sm89INS1_16FlashAttnFwdSm80INS1_25CollectiveMainloopFwdSm80ILi4ELi1ELb0EN4cute5tupleIJNS5_1CILi128EEENS7_ILi96EEENS7_ILi64EEEEEELi64ENS_10bfloat16_tEfNS_4arch4Sm80ELb0ELb1ELb0ELb0ELb1ELb0ELb1ELb1EEENS1_21CollectiveEpilogueFwdINS6_IJS8_SA_S9_EEENS6_IJNS7_ILi1EEESI_SI_EEESC_SE_Li128ELb0ELb1ELb1ELb0EEENS1_19SingleTileSchedulerILb0ELb1ELb1ELi128EEEEEEEEEvNT_6ParamsE)
        /*0248*/ 	.word	0x00000000


	//----- nvinfo : EIATTR_MIN_STACK_SIZE
	.align		4
.L_108:
        /*024c*/ 	.byte	0x04, 0x12
        /*024e*/ 	.short	(.L_110 - .L_109)
	.align		4
.L_109:
        /*0250*/ 	.word	index@(_ZN7cutlass13device_kernelIN5flash19enable_sm80_to_sm89INS1_16FlashAttnFwdSm80INS1_25CollectiveMainloopFwdSm80ILi4ELi1ELb0EN4cute5tupleIJNS5_1CILi128EEENS7_ILi80EEENS7_ILi64EEEEEELi64ENS_10bfloat16_tEfNS_4arch4Sm80ELb0ELb1ELb0ELb1ELb1ELb0ELb1ELb1EEENS1_21CollectiveEpilogueFwdINS6_IJS8_SA_S9_EEENS6_IJNS7_ILi1EEESI_SI_EEESC_SE_Li128ELb1ELb1ELb1ELb0EEENS1_36VarlenDynamicPersistentTileSchedulerILi128ELi80ELi128ELi128ELb1ELb1ELb0ELb1ELb0ELb1EEEEEEEEEvNT_6ParamsE)
        /*0254*/ 	.word	0x00000000


	//----- nvinfo : EIATTR_MIN_STACK_SIZE
	.align		4
.L_110:
        /*0258*/ 	.byte	0x04, 0x12
        /*025a*/ 	.short	(.L_112 - .L_111)
	.align		4
.L_111:
        /*025c*/ 	.word	index@(_ZN7cutlass13device_kernelIN5flash19enable_sm80_to_sm89INS1_16FlashAttnFwdSm80INS1_25CollectiveMainloopFwdSm80ILi4ELi1ELb0EN4cute5tupleIJNS5_1CILi128EEENS7_ILi80EEENS7_ILi64EEEEEELi64ENS_10bfloat16_tEfNS_4arch4Sm80ELb0ELb1ELb0ELb1ELb1ELb1ELb1ELb1EEENS1_21CollectiveEpilogueFwdINS6_IJS8_SA_S9_EEENS6_IJNS7_ILi1EEESI_SI_EEESC_SE_Li128ELb1ELb1ELb1ELb0EEENS1_36VarlenDynamicPersistentTileSchedulerILi128ELi80ELi128ELi128ELb1ELb1ELb0ELb1ELb0ELb1EEEEEEEEEvNT_6ParamsE)
        /*0260*/ 	.word	0x00000000


	//----- nvinfo : EIATTR_MIN_STACK_SIZE
	.align		4
.L_112:
        /*0264*/ 	.byte	0x04, 0x12
        /*0266*/ 	.short	(.L_114 - .L_113)
	.align		4
.L_113:
        /*0268*/ 	.word	index@(_ZN7cutlass13device_kernelIN5flash19enable_sm80_to_sm89INS1_16FlashAttnFwdSm80INS1_25CollectiveMainloopFwdSm80ILi4ELi1ELb0EN4cute5tupleIJNS5_1CILi128EEENS7_ILi112EEENS7_ILi64EEEEEELi64ENS_10bfloat16_tEfNS_4arch4Sm80ELb1ELb0ELb0ELb0ELb1ELb0ELb1ELb1EEENS1_21CollectiveEpilogueFwdINS6_IJS8_SA_S9_EEENS6_IJNS7_ILi1EEESI_SI_EEESC_SE_Li128ELb0ELb1ELb1ELb0EEENS1_30DynamicPersistentTileSchedulerILi128ELi128ELb1ELb1ELb0EEEEEEEEEvNT_6ParamsE)
        /*026c*/ 	.word	0x00000000


	//----- nvinfo : EIATTR_MIN_STACK_SIZE
	.align		4
.L_114:
        /*0270*/ 	.byte	0x04, 0x12
        /*0272*/ 	.short	(.L_116 - .L_115)
	.align		4
.L_115:
        /*0274*/ 	.word	index@(_ZN7cutlass13device_kernelIN5flash19enable_sm80_to_sm89INS1_16FlashAttnFwdSm80INS1_25CollectiveMainloopFwdSm80ILi4ELi1ELb0EN4cute5tupleIJNS5_1CILi128EEENS7_ILi80EEENS7_ILi64EEEEEELi64ENS_10bfloat16_tEfNS_4arch4Sm80ELb1ELb0ELb0ELb1ELb1ELb0ELb1ELb1EEENS1_21CollectiveEpilogueFwdINS6_IJS8_SA_S9_EEENS6_IJNS7_ILi1EEESI_SI_EEESC_SE_Li128ELb1ELb1ELb1ELb0EEENS1_36VarlenDynamicPersistentTileSchedulerILi128ELi80ELi128ELi128ELb1ELb1ELb0ELb1ELb1ELb1EEEEEEEEEvNT_6ParamsE)
        /*0278*/ 	.word	0x00000000


	//----- nvinfo : EIATTR_MIN_STACK_SIZE
	.align		4
.L_116:
        /*027c*/ 	.byte	0x04, 0x12
        /*027e*/ 	.short	(.L_118 - .L_117)
	.align		4
.L_117:
        /*0280*/ 	.word	index@(_ZN7cutlass13device_kernelIN5flash19enable_sm80_to_sm89INS1_16FlashAttnFwdSm80INS1_25CollectiveMainloopFwdSm80ILi4ELi1ELb0EN4cute5tupleIJNS5_1CILi128EEENS7_ILi80EEENS7_ILi64EEEEEELi64ENS_10bfloat16_tEfNS_4arch4Sm80ELb1ELb0ELb0ELb1ELb1ELb1ELb1ELb1EEENS1_21CollectiveEpilogueFwdINS6_IJS8_SA_S9_EEENS6_IJNS7_ILi1EEESI_SI_EEESC_SE_Li128ELb1ELb1ELb1ELb0EEENS1_36VarlenDynamicPersistentTileSchedulerILi128ELi80ELi128ELi128ELb1ELb1ELb0ELb1ELb1ELb1EEEEEEEEEvNT_6ParamsE)
        /*0284*/ 	.word	0x00000000
.L_118:


//--------------------- .nv.compat                --------------------------
	.section	.nv.compat,"",@"SHT_CUDA_COMPAT_INFO"
	.align	4
        /*0000*/ 	.byte	0x02, 0x09, 0x01, 0x00, 0x02, 0x02, 0x01, 0x00, 0x02, 0x05, 0x05, 0x00, 0x03, 0x07, 0x01, 0x01
        /*0010*/ 	.byte	0x02, 0x03, 0x00, 0x00, 0x02, 0x06, 0x01, 0x00, 0x04, 0x0b, 0x08, 0x00, 0x00, 0x00, 0x00, 0x00
        /*0020*/ 	.byte	0x00, 0x00, 0x00, 0x00


//--------------------- .nv.info._ZN7cutlass13device_kernelIN5flash19enable_sm80_to_sm89INS1_16FlashAttnFwdSm80INS1_25CollectiveMainloopFwdSm80ILi4ELi1ELb0EN4cute5tupleIJNS5_1CILi128EEENS7_ILi112EEENS7_ILi64EEEEEELi64ENS_10bfloat16_tEfNS_4arch4Sm80ELb0ELb0ELb1ELb0ELb1ELb0ELb1ELb1EEENS1_21CollectiveEpilogueFwdINS6_IJS8_SA_S9_EEENS6_IJNS7_ILi1EEESI_SI_EEESC_SE_Li128ELb0ELb1ELb1ELb0EEENS1_19SingleTileSchedulerILb0ELb1ELb1ELi128EEEEEEEEEvNT_6ParamsE --------------------------
	.section	.nv.info._ZN7cutlass13device_kernelIN5flash19enable_sm80_to_sm89INS1_16FlashAttnFwdSm80INS1_25CollectiveMainloopFwdSm80ILi4ELi1ELb0EN4cute5tupleIJNS5_1CILi128EEENS7_ILi112EEENS7_ILi64EEEEEELi64ENS_10bfloat16_tEfNS_4arch4Sm80ELb0ELb0ELb1ELb0ELb1ELb0ELb1ELb1EEENS1_21CollectiveEpilogueFwdINS6_IJS8_SA_S9_EEENS6_IJNS7_ILi1EEESI_SI_EEESC_SE_Li128ELb0ELb1ELb1ELb0EEENS1_19SingleTileSchedulerILb0ELb1ELb1ELi128EEEEEEEEEvNT_6ParamsE,"",@"SHT_CUDA_INFO"
	.sectionflags	@""
	.align	4


	//----- nvinfo : EIATTR_CUDA_API_VERSION
	.align		4
        /*0000*/ 	.byte	0x04, 0x37
        /*0002*/ 	.short	(.L_120 - .L_119)
.L_119:
        /*0004*/ 	.word	0x00000082


	//----- nvinfo : EIATTR_KPARAM_INFO
	.align		4
.L_120:
        /*0008*/ 	.byte	0x04, 0x17
        /*000a*/ 	.short	(.L_122 - .L_121)
.L_121:
        /*000c*/ 	.word	0x00000000
        /*0010*/ 	.short	0x0000
        /*0012*/ 	.short	0x0000
        /*0014*/ 	.byte	0x00, 0xf0, 0x61, 0x10


	//----- nvinfo : EIATTR_SPARSE_MMA_MASK
	.align		4
.L_122:
        /*0018*/ 	.byte	0x03, 0x50
        /*001a*/ 	.short	0x0000


	//----- nvinfo : EIATTR_MAXREG_COUNT
	.align		4
        /*001c*/ 	.byte	0x03, 0x1b
        /*001e*/ 	.short	0x00ff


	//----- nvinfo : EIATTR_MERCURY_ISA_VERSION
	.align		4
        /*0020*/ 	.byte	0x03, 0x5f
        /*0022*/ 	.short	0x0101


	//----- nvinfo : EIATTR_VRC_CTA_INIT_COUNT
	.align		4
        /*0024*/ 	.byte	0x02, 0x4a
	.zero		1
	.zero		1


	//----- nvinfo : EIATTR_EXIT_INSTR_OFFSETS
	.align		4
        /*0028*/ 	.byte	0x04, 0x1c
        /*002a*/ 	.short	(.L_124 - .L_123)


	//   ....[0]....
.L_123:
        /*002c*/ 	.word	0x00000010


	//----- nvinfo : EIATTR_MAX_THREADS
	.align		4
.L_124:
        /*0030*/ 	.byte	0x04, 0x05
        /*0032*/ 	.short	(.L_126 - .L_125)
.L_125:
        /*0034*/ 	.word	0x00000080
        /*0038*/ 	.word	0x00000001
        /*003c*/ 	.word	0x00000001


	//----- nvinfo : EIATTR_CBANK_PARAM_SIZE
	.align		4
.L_126:
        /*0040*/ 	.byte	0x03, 0x19
        /*0042*/ 	.short	0x0418


	//----- nvinfo : EIATTR_PARAM_CBANK
	.align		4
        /*0044*/ 	.byte	0x04, 0x0a
        /*0046*/ 	.short	(.L_128 - .L_127)
	.align		4
.L_127:
        /*0048*/ 	.word	index@(.nv.constant0._ZN7cutlass13device_kernelIN5flash19enable_sm80_to_sm89INS1_16FlashAttnFwdSm80INS1_25CollectiveMainloopFwdSm80ILi4ELi1ELb0EN4cute5tupleIJNS5_1CILi128EEENS7_ILi112EEENS7_ILi64EEEEEELi64ENS_10bfloat16_tEfNS_4arch4Sm80ELb0ELb0ELb1ELb0ELb1ELb0ELb1ELb1EEENS1_21CollectiveEpilogueFwdINS6_IJS8_SA_S9_EEENS6_IJNS7_ILi1EEESI_SI_EEESC_SE_Li128ELb0ELb1ELb1ELb0EEENS1_19SingleTileSchedulerILb0ELb1ELb1ELi128EEEEEEEEEvNT_6ParamsE)
        /*004c*/ 	.short	0x0380
        /*004e*/ 	.short	0x0418


	//----- nvinfo : EIATTR_SW_WAR
	.align		4
.L_128:
        /*0050*/ 	.byte	0x04, 0x36
        /*0052*/ 	.short	(.L_130 - .L_129)
.L_129:
        /*0054*/ 	.word	0x00000008
.L_130:


//--------------------- .nv.info._ZN7cutlass13device_kernelIN5flash19enable_sm80_to_sm89INS1_16FlashAttnFwdSm80INS1_25CollectiveMainloopFwdSm80ILi4ELi1ELb0EN4cute5tupleIJNS5_1CILi128EEENS7_ILi80EEENS7_ILi64EEEEEELi64ENS_10bfloat16_tEfNS_4arch4Sm80ELb0ELb0ELb1ELb1ELb1ELb0ELb1ELb1EEENS1_21CollectiveEpilogueFwdINS6_IJS8_SA_S9_EEENS6_IJNS7_ILi1EEESI_SI_EEESC_SE_Li128ELb1ELb1ELb1ELb0EEENS1_36VarlenDynamicPersistentTileSchedulerILi128ELi80ELi128ELi128ELb1ELb1ELb0ELb0ELb1ELb1EEEEEEEEEvNT_6ParamsE --------------------------
	.section	.nv.info._ZN7cutlass13device_kernelIN5flash19enable_sm80_to_sm89INS1_16FlashAttnFwdSm80INS1_25CollectiveMainloopFwdSm80ILi4ELi1ELb0EN4cute5tupleIJNS5_1CILi128EEENS7_ILi80EEENS7_ILi64EEEEEELi64ENS_10bfloat16_tEfNS_4arch4Sm80ELb0ELb0ELb1ELb1ELb1ELb0ELb1ELb1EEENS1_21CollectiveEpilogueFwdINS6_IJS8_SA_S9_EEENS6_IJNS7_ILi1EEESI_SI_EEESC_SE_Li128ELb1ELb1ELb1ELb0EEENS1_36VarlenDynamicPersistentTileSchedulerILi128ELi80ELi128ELi128ELb1ELb1ELb0ELb0ELb1ELb1EEEEEEEEEvNT_6ParamsE,"",@"SHT_CUDA_INFO"
	.sectionflags	@""
	.align	4


	//----- nvinfo : EIATTR_CUDA_API_VERSION
	.align		4
        /*0000*/ 	.byte	0x04, 0x37
        /*0002*/ 	.short	(.L_132 - .L_131)
.L_131:
        /*0004*/ 	.word	0x00000082


	//----- nvinfo : EIATTR_KPARAM_INFO
	.align		4
.L_132:
        /*0008*/ 	.byte	0x04, 0x17
        /*000a*/ 	.short	(.L_134 - .L_133)
.L_133:
        /*000c*/ 	.word	0x00000000
        /*0010*/ 	.short	0x0000
        /*0012*/ 	.short	0x0000
        /*0014*/ 	.byte	0x00, 0xf0, 0xe1, 0x10


	//----- nvinfo : EIATTR_SPARSE_MMA_MASK
	.align		4
.L_134:
        /*0018*/ 	.byte	0x03, 0x50
        /*001a*/ 	.short	0x0000


	//----- nvinfo : EIATTR_MAXREG_COUNT
	.align		4
        /*001c*/ 	.byte	0x03, 0x1b
        /*001e*/ 	.short	0x00ff


	//----- nvinfo : EIATTR_MERCURY_ISA_VERSION
	.align		4
        /*0020*/ 	.byte	0x03, 0x5f
        /*0022*/ 	.short	0x0101


	//----- nvinfo : EIATTR_VRC_CTA_INIT_COUNT
	.align		4
        /*0024*/ 	.byte	0x02, 0x4a
	.zero		1
	.zero		1


	//----- nvinfo : EIATTR_EXIT_INSTR_OFFSETS
	.align		4
        /*0028*/ 	.byte	0x04, 0x1c
        /*002a*/ 	.short	(.L_136 - .L_135)


	//   ....[0]....
.L_135:
        /*002c*/ 	.word	0x00000010


	//----- nvinfo : EIATTR_MAX_THREADS
	.align		4
.L_136:
        /*0030*/ 	.byte	0x04, 0x05
        /*0032*/ 	.short	(.L_138 - .L_137)
.L_137:
        /*0034*/ 	.word	0x00000080
        /*0038*/ 	.word	0x00000001
        /*003c*/ 	.word	0x00000001


	//----- nvinfo : EIATTR_CBANK_PARAM_SIZE
	.align		4
.L_138:
        /*0040*/ 	.byte	0x03, 0x19
        /*0042*/ 	.short	0x0438


	//----- nvinfo : EIATTR_PARAM_CBANK
	.align		4
        /*0044*/ 	.byte	0x04, 0x0a
        /*0046*/ 	.short	(.L_140 - .L_139)
	.align		4
.L_139:
        /*0048*/ 	.word	index@(.nv.constant0._ZN7cutlass13device_kernelIN5flash19enable_sm80_to_sm89INS1_16FlashAttnFwdSm80INS1_25CollectiveMainloopFwdSm80ILi4ELi1ELb0EN4cute5tupleIJNS5_1CILi128EEENS7_ILi80EEENS7_ILi64EEEEEELi64ENS_10bfloat16_tEfNS_4arch4Sm80ELb0ELb0ELb1ELb1ELb1ELb0ELb1ELb1EEENS1_21CollectiveEpilogueFwdINS6_IJS8_SA_S9_EEENS6_IJNS7_ILi1EEESI_SI_EEESC_SE_Li128ELb1ELb1ELb1ELb0EEENS1_36VarlenDynamicPersistentTileSchedulerILi128ELi80ELi128ELi128ELb1ELb1ELb0ELb0ELb1ELb1EEEEEEEEEvNT_6ParamsE)
        /*004c*/ 	.short	0x0380
        /*004e*/ 	.short	0x0438


	//----- nvinfo : EIATTR_SW_WAR
	.align		4
.L_140:
        /*0050*/ 	.byte	0x04, 0x36
        /*0052*/ 	.short	(.L_142 - .L_141)
.L_141:
        /*0054*/ 	.word	0x00000008
.L_142:


//--------------------- .nv.info._ZN7cutlass13device_kernelIN5flash19enable_sm80_to_sm89INS1_16FlashAttnFwdSm80INS1_25CollectiveMainloopFwdSm80ILi4ELi1ELb0EN4cute5tupleIJNS5_1CILi128EEENS7_ILi80EEENS7_ILi64EEEEEELi64ENS_10bfloat16_tEfNS_4arch4Sm80ELb0ELb0ELb1ELb1ELb1ELb1ELb1ELb1EEENS1_21CollectiveEpilogueFwdINS6_IJS8_SA_S9_EEENS6_IJNS7_ILi1EEESI_SI_EEESC_SE_Li128ELb1ELb1ELb1ELb0EEENS1_36VarlenDynamicPersistentTileSchedulerILi128ELi80ELi128ELi128ELb1ELb1ELb0ELb0ELb1ELb1EEEEEEEEEvNT_6ParamsE --------------------------
	.section	.nv.info._ZN7cutlass13device_kernelIN5flash19enable_sm80_to_sm89INS1_16FlashAttnFwdSm80INS1_25CollectiveMainloopFwdSm80ILi4ELi1ELb0EN4cute5tupleIJNS5_1CILi128EEENS7_ILi80EEENS7_ILi64EEEEEELi64ENS_10bfloat16_tEfNS_4arch4Sm80ELb0ELb0ELb1ELb1ELb1ELb1ELb1ELb1EEENS1_21CollectiveEpilogueFwdINS6_IJS8_SA_S9_EEENS6_IJNS7_ILi1EEESI_SI_EEESC_SE_Li128ELb1ELb1ELb1ELb0EEENS1_36VarlenDynamicPersistentTileSchedulerILi128ELi80ELi128ELi128ELb1ELb1ELb0ELb0ELb1ELb1EEEEEEEEEvNT_6ParamsE,"",@"SHT_CUDA_INFO"
	.sectionflags	@""
	.align	4


	//----- nvinfo : EIATTR_CUDA_API_VERSION
	.align		4
        /*0000*/ 	.byte	0x04, 0x37
        /*0002*/ 	.short	(.L_144 - .L_143)
.L_143:
        /*0004*/ 	.word	0x00000082


	//----- nvinfo : EIATTR_KPARAM_INFO
	.align		4
.L_144:
        /*0008*/ 	.byte	0x04, 0x17
        /*000a*/ 	.short	(.L_146 - .L_145)
.L_145:
        /*000c*/ 	.word	0x00000000
        /*0010*/ 	.short	0x0000
        /*0012*/ 	.short	0x0000
        /*0014*/ 	.byte	0x00, 0xf0, 0xe1, 0x10


	//----- nvinfo : EIATTR_SPARSE_MMA_MASK
	.align		4
.L_146:
        /*0018*/ 	.byte	0x03, 0x50
        /*001a*/ 	.short	0x0000


	//----- nvinfo : EIATTR_MAXREG_COUNT
	.align		4
        /*001c*/ 	.byte	0x03, 0x1b
        /*001e*/ 	.short	0x00ff


	//----- nvinfo : EIATTR_MERCURY_ISA_VERSION
	.align		4
        /*0020*/ 	.byte	0x03, 0x5f
        /*0022*/ 	.short	0x0101


	//----- nvinfo : EIATTR_VRC_CTA_INIT_COUNT
	.align		4
        /*0024*/ 	.byte	0x02, 0x4a
	.zero		1
	.zero		1


	//----- nvinfo : EIATTR_EXIT_INSTR_OFFSETS
	.align		4
        /*0028*/ 	.byte	0x04, 0x1c
        /*002a*/ 	.short	(.L_148 - .L_147)


	//   ....[0]....
.L_147:
        /*002c*/ 	.word	0x00000010


	//----- nvinfo : EIATTR_MAX_THREADS
	.align		4
.L_148:
        /*0030*/ 	.byte	0x04, 0x05
        /*0032*/ 	.short	(.L_150 - .L_149)
.L_149:
        /*0034*/ 	.word	0x00000080
        /*0038*/ 	.word	0x00000001
        /*003c*/ 	.word	0x00000001


	//----- nvinfo : EIATTR_CBANK_PARAM_SIZE
	.align		4
.L_150:
        /*0040*/ 	.byte	0x03, 0x19
        /*0042*/ 	.short	0x0438


	//----- nvinfo : EIATTR_PARAM_CBANK
	.align		4
        /*0044*/ 	.byte	0x04, 0x0a
        /*0046*/ 	.short	(.L_152 - .L_151)
	.align		4
.L_151:
        /*0048*/ 	.word	index@(.nv.constant0._ZN7cutlass13device_kernelIN5flash19enable_sm80_to_sm89INS1_16FlashAttnFwdSm80INS1_25CollectiveMainloopFwdSm80ILi4ELi1ELb0EN4cute5tupleIJNS5_1CILi128EEENS7_ILi80EEENS7_ILi64EEEEEELi64ENS_10bfloat16_tEfNS_4arch4Sm80ELb0ELb0ELb1ELb1ELb1ELb1ELb1ELb1EEENS1_21CollectiveEpilogueFwdINS6_IJS8_SA_S9_EEENS6_IJNS7_ILi1EEESI_SI_EEESC_SE_Li128ELb1ELb1ELb1ELb0EEENS1_36VarlenDynamicPersistentTileSchedulerILi128ELi80ELi128ELi128ELb1ELb1ELb0ELb0ELb1ELb1EEEEEEEEEvNT_6ParamsE)
        /*004c*/ 	.short	0x0380
        /*004e*/ 	.short	0x0438


	//----- nvinfo : EIATTR_SW_WAR
	.align		4
.L_152:
        /*0050*/ 	.byte	0x04, 0x36
        /*0052*/ 	.short	(.L_154 - .L_153)
.L_153:
        /*0054*/ 	.word	0x00000008
.L_154:


//--------------------- .nv.info._ZN7cutlass13device_kernelIN5flash19enable_sm80_to_sm89INS1_16FlashAttnFwdSm80INS1_25CollectiveMainloopFwdSm80ILi4ELi1ELb0EN4cute5tupleIJNS5_1CILi128EEENS7_ILi96EEENS7_ILi64EEEEEELi64ENS_10bfloat16_tEfNS_4arch4Sm80ELb0ELb1ELb1ELb0ELb1ELb0ELb1ELb1EEENS1_21CollectiveEpilogueFwdINS6_IJS8_SA_S9_EEENS6_IJNS7_ILi1EEESI_SI_EEESC_SE_Li128ELb0ELb1ELb1ELb0EEENS1_19SingleTileSchedulerILb0ELb1ELb1ELi128EEEEEEEEEvNT_6ParamsE --------------------------
	.section	.nv.info._ZN7cutlass13device_kernelIN5flash19enable_sm80_to_sm89INS1_16FlashAttnFwdSm80INS1_25CollectiveMainloopFwdSm80ILi4ELi1ELb0EN4cute5tupleIJNS5_1CILi128EEENS7_ILi96EEENS7_ILi64EEEEEELi64ENS_10bfloat16_tEfNS_4arch4Sm80ELb0ELb1ELb1ELb0ELb1ELb0ELb1ELb1EEENS1_21CollectiveEpilogueFwdINS6_IJS8_SA_S9_EEENS6_IJNS7_ILi1EEESI_SI_EEESC_SE_Li128ELb0ELb1ELb1ELb0EEENS1_19SingleTileSchedulerILb0ELb1ELb1ELi128EEEEEEEEEvNT_6ParamsE,"",@"SHT_CUDA_INFO"
	.sectionflags	@""
	.align	4


	//----- nvinfo : EIATTR_CUDA_API_VERSION
	.align		4
        /*0000*/ 	.byte	0x04, 0x37
        /*0002*/ 	.short	(.L_156 - .L_155)
.L_155:
        /*0004*/ 	.word	0x00000082


	//----- nvinfo : EIATTR_KPARAM_INFO
	.align		4
.L_156:
        /*0008*/ 	.byte	0x04, 0x17
        /*000a*/ 	.short	(.L_158 - .L_157)
.L_157:
        /*000c*/ 	.word	0x00000000
        /*0010*/ 	.short	0x0000
        /*0012*/ 	.short	0x0000
        /*0014*/ 	.byte	0x00, 0xf0, 0x61, 0x10


	//----- nvinfo : EIATTR_SPARSE_MMA_MASK
	.align		4
.L_158:
        /*0018*/ 	.byte	0x03, 0x50
        /*001a*/ 	.short	0x0000


	//----- nvinfo : EIATTR_MAXREG_COUNT
	.align		4
        /*001c*/ 	.byte	0x03, 0x1b
        /*001e*/ 	.short	0x00ff


	//----- nvinfo : EIATTR_MERCURY_ISA_VERSION
	.align		4
        /*0020*/ 	.byte	0x03, 0x5f
        /*0022*/ 	.short	0x0101


	//----- nvinfo : EIATTR_VRC_CTA_INIT_COUNT
	.align		4
        /*0024*/ 	.byte	0x02, 0x4a
	.zero		1
	.zero		1


	//----- nvinfo : EIATTR_EXIT_INSTR_OFFSETS
	.align		4
        /*0028*/ 	.byte	0x04, 0x1c
        /*002a*/ 	.short	(.L_160 - .L_159)


	//   ....[0]....
.L_159:
        /*002c*/ 	.word	0x00000010


	//----- nvinfo : EIATTR_MAX_THREADS
	.align		4
.L_160:
        /*0030*/ 	.byte	0x04, 0x05
        /*0032*/ 	.short	(.L_162 - .L_161)
.L_161:
        /*0034*/ 	.word	0x00000080
        /*0038*/ 	.word	0x00000001
        /*003c*/ 	.word	0x00000001


	//----- nvinfo : EIATTR_CBANK_PARAM_SIZE
	.align		4
.L_162:
        /*0040*/ 	.byte	0x03, 0x19
        /*0042*/ 	.short	0x0418


	//----- nvinfo : EIATTR_PARAM_CBANK
	.align		4
        /*0044*/ 	.byte	0x04, 0x0a
        /*0046*/ 	.short	(.L_164 - .L_163)
	.align		4
.L_163:
        /*0048*/ 	.word	index@(.nv.constant0._ZN7cutlass13device_kernelIN5flash19enable_sm80_to_sm89INS1_16FlashAttnFwdSm80INS1_25CollectiveMainloopFwdSm80ILi4ELi1ELb0EN4cute5tupleIJNS5_1CILi128EEENS7_ILi96EEENS7_ILi64EEEEEELi64ENS_10bfloat16_tEfNS_4arch4Sm80ELb0ELb1ELb1ELb0ELb1ELb0ELb1ELb1EEENS1_21CollectiveEpilogueFwdINS6_IJS8_SA_S9_EEENS6_IJNS7_ILi1EEESI_SI_EEESC_SE_Li128ELb0ELb1ELb1ELb0EEENS1_19SingleTileSchedulerILb0ELb1ELb1ELi128EEEEEEEEEvNT_6ParamsE)
        /*004c*/ 	.short	0x0380
        /*004e*/ 	.short	0x0418


	//----- nvinfo : EIATTR_SW_WAR
	.align		4
.L_164:
        /*0050*/ 	.byte	0x04, 0x36
        /*0052*/ 	.short	(.L_166 - .L_165)
.L_165:
        /*0054*/ 	.word	0x00000008
.L_166:


//--------------------- .nv.info._ZN7cutlass13device_kernelIN5flash19enable_sm80_to_sm89INS1_16FlashAttnFwdSm80INS1_25CollectiveMainloopFwdSm80ILi4ELi1ELb0EN4cute5tupleIJNS5_1CILi128EEENS7_ILi80EEENS7_ILi64EEEEEELi64ENS_10bfloat16_tEfNS_4arch4Sm80ELb0ELb1ELb1ELb1ELb1ELb0ELb1ELb1EEENS1_21CollectiveEpilogueFwdINS6_IJS8_SA_S9_EEENS6_IJNS7_ILi1EEESI_SI_EEESC_SE_Li128ELb1ELb1ELb1ELb0EEENS1_36VarlenDynamicPersistentTileSchedulerILi128ELi80ELi128ELi128ELb1ELb1ELb0ELb1ELb0ELb1EEEEEEEEEvNT_6ParamsE --------------------------
	.section	.nv.info._ZN7cutlass13device_kernelIN5flash19enable_sm80_to_sm89INS1_16FlashAttnFwdSm80INS1_25CollectiveMainloopFwdSm80ILi4ELi1ELb0EN4cute5tupleIJNS5_1CILi128EEENS7_ILi80EEENS7_ILi64EEEEEELi64ENS_10bfloat16_tEfNS_4arch4Sm80ELb0ELb1ELb1ELb1ELb1ELb0ELb1ELb1EEENS1_21CollectiveEpilogueFwdINS6_IJS8_SA_S9_EEENS6_IJNS7_ILi1EEESI_SI_EEESC_SE_Li128ELb1ELb1ELb1ELb0EEENS1_36VarlenDynamicPersistentTileSchedulerILi128ELi80ELi128ELi128ELb1ELb1ELb0ELb1ELb0ELb1EEEEEEEEEvNT_6ParamsE,"",@"SHT_CUDA_INFO"
	.sectionflags	@""
	.align	4


	//----- nvinfo : EIATTR_CUDA_API_VERSION
	.align		4
        /*0000*/ 	.byte	0x04, 0x37
        /*0002*/ 	.short	(.L_168 - .L_167)
.L_167:
        /*0004*/ 	.word	0x00000082


	//----- nvinfo : EIATTR_KPARAM_INFO
	.align		4
.L_168:
        /*0008*/ 	.byte	0x04, 0x17
        /*000a*/ 	.short	(.L_170 - .L_169)
.L_169:
        /*000c*/ 	.word	0x00000000
        /*0010*/ 	.short	0x0000
        /*0012*/ 	.short	0x0000
        /*0014*/ 	.byte	0x00, 0xf0, 0xe1, 0x10


	//----- nvinfo : EIATTR_SPARSE_MMA_MASK
	.align		4
.L_170:
        /*0018*/ 	.byte	0x03, 0x50
        /*001a*/ 	.short	0x0000


	//----- nvinfo : EIATTR_MAXREG_COUNT
	.align		4
        /*001c*/ 	.byte	0x03, 0x1b
        /*001e*/ 	.short	0x00ff


	//----- nvinfo : EIATTR_MERCURY_ISA_VERSION
	.align		4
        /*0020*/ 	.byte	0x03, 0x5f
        /*0022*/ 	.short	0x0101


	//----- nvinfo : EIATTR_VRC_CTA_INIT_COUNT
	.align		4
        /*0024*/ 	.byte	0x02, 0x4a
	.zero		1
	.zero		1


	//----- nvinfo : EIATTR_EXIT_INSTR_OFFSETS
	.align		4
        /*0028*/ 	.byte	0x04, 0x1c
        /*002a*/ 	.short	(.L_172 - .L_171)


	//   ....[0]....
.L_171:
        /*002c*/ 	.word	0x00000010


	//----- nvinfo : EIATTR_MAX_THREADS
	.align		4
.L_172:
        /*0030*/ 	.byte	0x04, 0x05
        /*0032*/ 	.short	(.L_174 - .L_173)
.L_173:
        /*0034*/ 	.word	0x00000080
        /*0038*/ 	.word	0x00000001
        /*003c*/ 	.word	0x00000001


	//----- nvinfo : EIATTR_CBANK_PARAM_SIZE
	.align		4
.L_174:
        /*0040*/ 	.byte	0x03, 0x19
        /*0042*/ 	.short	0x0438


	//----- nvinfo : EIATTR_PARAM_CBANK
	.align		4
        /*0044*/ 	.byte	0x04, 0x0a
        /*0046*/ 	.short	(.L_176 - .L_175)
	.align		4
.L_175:
        /*0048*/ 	.word	index@(.nv.constant0._ZN7cutlass13device_kernelIN5flash19enable_sm80_to_sm89INS1_16FlashAttnFwdSm80INS1_25CollectiveMainloopFwdSm80ILi4ELi1ELb0EN4cute5tupleIJNS5_1CILi128EEENS7_ILi80EEENS7_ILi64EEEEEELi64ENS_10bfloat16_tEfNS_4arch4Sm80ELb0ELb1ELb1ELb1ELb1ELb0ELb1ELb1EEENS1_21CollectiveEpilogueFwdINS6_IJS8_SA_S9_EEENS6_IJNS7_ILi1EEESI_SI_EEESC_SE_Li128ELb1ELb1ELb1ELb0EEENS1_36VarlenDynamicPersistentTileSchedulerILi128ELi80ELi128ELi128ELb1ELb1ELb0ELb1ELb0ELb1EEEEEEEEEvNT_6ParamsE)
        /*004c*/ 	.short	0x0380
        /*004e*/ 	.short	0x0438


	//----- nvinfo : EIATTR_SW_WAR
	.align		4
.L_176:
        /*0050*/ 	.byte	0x04, 0x36
        /*0052*/ 	.short	(.L_178 - .L_177)
.L_177:
        /*0054*/ 	.word	0x00000008
.L_178:


//--------------------- .nv.info._ZN7cutlass13device_kernelIN5flash19enable_sm80_to_sm89INS1_16FlashAttnFwdSm80INS1_25CollectiveMainloopFwdSm80ILi4ELi1ELb0EN4cute5tupleIJNS5_1CILi128EEENS7_ILi80EEENS7_ILi64EEEEEELi64ENS_10bfloat16_tEfNS_4arch4Sm80ELb0ELb1ELb1ELb1ELb1ELb1ELb1ELb1EEENS1_21CollectiveEpilogueFwdINS6_IJS8_SA_S9_EEENS6_IJNS7_ILi1EEESI_SI_EEESC_SE_Li128ELb1ELb1ELb1ELb0EEENS1_36VarlenDynamicPersistentTileSchedulerILi128ELi80ELi128ELi128ELb1ELb1ELb0ELb1ELb0ELb1EEEEEEEEEvNT_6ParamsE --------------------------
	.section	.nv.info._ZN7cutlass13device_kernelIN5flash19enable_sm80_to_sm89INS1_16FlashAttnFwdSm80INS1_25CollectiveMainloopFwdSm80ILi4ELi1ELb0EN4cute5tupleIJNS5_1CILi128EEENS7_ILi80EEENS7_ILi64EEEEEELi64ENS_10bfloat16_tEfNS_4arch4Sm80ELb0ELb1ELb1ELb1ELb1ELb1ELb1ELb1EEENS1_21CollectiveEpilogueFwdINS6_IJS8_SA_S9_EEENS6_IJNS7_ILi1EEESI_SI_EEESC_SE_Li128ELb1ELb1ELb1ELb0EEENS1_36VarlenDynamicPersistentTileSchedulerILi128ELi80ELi128ELi128ELb1ELb1ELb0ELb1ELb0ELb1EEEEEEEEEvNT_6ParamsE,"",@"SHT_CUDA_INFO"
	.sectionflags	@""
	.align	4


	//----- nvinfo : EIATTR_CUDA_API_VERSION
	.align		4
        /*0000*/ 	.byte	0x04, 0x37
        /*0002*/ 	.short	(.L_180 - .L_179)
.L_179:
        /*0004*/ 	.word	0x00000082


	//----- nvinfo : EIATTR_KPARAM_INFO
	.align		4
.L_180:
        /*0008*/ 	.byte	0x04, 0x17
        /*000a*/ 	.short	(.L_182 - .L_181)
.L_181:
        /*000c*/ 	.word	0x00000000
        /*0010*/ 	.short	0x0000
        /*0012*/ 	.short	0x0000
        /*0014*/ 	.byte	0x00, 0xf0, 0xe1, 0x10


	//----- nvinfo : EIATTR_SPARSE_MMA_MASK
	.align		4
.L_182:
        /*0018*/ 	.byte	0x03, 0x50
        /*001a*/ 	.short	0x0000


	//----- nvinfo : EIATTR_MAXREG_COUNT
	.align		4
        /*001c*/ 	.byte	0x03, 0x1b
        /*001e*/ 	.short	0x00ff


	//----- nvinfo : EIATTR_MERCURY_ISA_VERSION
	.align		4
        /*0020*/ 	.byte	0x03, 0x5f
        /*0022*/ 	.short	0x0101


	//----- nvinfo : EIATTR_VRC_CTA_INIT_COUNT
	.align		4
        /*0024*/ 	.byte	0x02, 0x4a
	.zero		1
	.zero		1


	//----- nvinfo : EIATTR_EXIT_INSTR_OFFSETS
	.align		4
        /*0028*/ 	.byte	0x04, 0x1c
        /*002a*/ 	.short	(.L_184 - .L_183)


	//   ....[0]....
.L_183:
        /*002c*/ 	.word	0x00000010


	//----- nvinfo : EIATTR_MAX_THREADS
	.align		4
.L_184:
        /*0030*/ 	.byte	0x04, 0x05
        /*0032*/ 	.short	(.L_186 - .L_185)
.L_185:
        /*0034*/ 	.word	0x00000080
        /*0038*/ 	.word	0x00000001
        /*003c*/ 	.word	0x00000001


	//----- nvinfo : EIATTR_CBANK_PARAM_SIZE
	.align		4
.L_186:
        /*0040*/ 	.byte	0x03, 0x19
        /*0042*/ 	.short	0x0438


	//----- nvinfo : EIATTR_PARAM_CBANK
	.align		4
        /*0044*/ 	.byte	0x04, 0x0a
        /*0046*/ 	.short	(.L_188 - .L_187)
	.align		4
.L_187:
        /*0048*/ 	.word	index@(.nv.constant0._ZN7cutlass13device_kernelIN5flash19enable_sm80_to_sm89INS1_16FlashAttnFwdSm80INS1_25CollectiveMainloopFwdSm80ILi4ELi1ELb0EN4cute5tupleIJNS5_1CILi128EEENS7_ILi80EEENS7_ILi64EEEEEELi64ENS_10bfloat16_tEfNS_4arch4Sm80ELb0ELb1ELb1ELb1ELb1ELb1ELb1ELb1EEENS1_21CollectiveEpilogueFwdINS6_IJS8_SA_S9_EEENS6_IJNS7_ILi1EEESI_SI_EEESC_SE_Li128ELb1ELb1ELb1ELb0EEENS1_36VarlenDynamicPersistentTileSchedulerILi128ELi80ELi128ELi128ELb1ELb1ELb0ELb1ELb0ELb1EEEEEEEEEvNT_6ParamsE)
        /*004c*/ 	.short	0x0380
        /*004e*/ 	.short	0x0438


	//----- nvinfo : EIATTR_SW_WAR
	.align		4
.L_188:
        /*0050*/ 	.byte	0x04, 0x36
        /*0052*/ 	.short	(.L_190 - .L_189)
.L_189:
        /*0054*/ 	.word	0x00000008
.L_190:


//--------------------- .nv.info._ZN7cutlass13device_kernelIN5flash19enable_sm80_to_sm89INS1_16FlashAttnFwdSm80INS1_25CollectiveMainloopFwdSm80ILi4ELi1ELb0EN4cute5tupleIJNS5_1CILi128EEENS7_ILi112EEENS7_ILi64EEEEEELi64ENS_10bfloat16_tEfNS_4arch4Sm80ELb1ELb0ELb1ELb0ELb1ELb0ELb1ELb1EEENS1_21CollectiveEpilogueFwdINS6_IJS8_SA_S9_EEENS6_IJNS7_ILi1EEESI_SI_EEESC_SE_Li128ELb0ELb1ELb1ELb0EEENS1_30DynamicPersistentTileSchedulerILi128ELi128ELb1ELb1ELb0EEEEEEEEEvNT_6ParamsE --------------------------
	.section	.nv.info._ZN7cutlass13device_kernelIN5flash19enable_sm80_to_sm89INS1_16FlashAttnFwdSm80INS1_25CollectiveMainloopFwdSm80ILi4ELi1ELb0EN4cute5tupleIJNS5_1CILi128EEENS7_ILi112EEENS7_ILi64EEEEEELi64ENS_10bfloat16_tEfNS_4arch4Sm80ELb1ELb0ELb1ELb0ELb1ELb0ELb1ELb1EEENS1_21CollectiveEpilogueFwdINS6_IJS8_SA_S9_EEENS6_IJNS7_ILi1EEESI_SI_EEESC_SE_Li128ELb0ELb1ELb1ELb0EEENS1_30DynamicPersistentTileSchedulerILi128ELi128ELb1ELb1ELb0EEEEEEEEEvNT_6ParamsE,"",@"SHT_CUDA_INFO"
	.sectionflags	@""
	.align	4


	//----- nvinfo : EIATTR_CUDA_API_VERSION
	.align		4
        /*0000*/ 	.byte	0x04, 0x37
        /*0002*/ 	.short	(.L_192 - .L_191)
.L_191:
        /*0004*/ 	.word	0x00000082


	//----- nvinfo : EIATTR_KPARAM_INFO
	.align		4
.L_192:
        /*0008*/ 	.byte	0x04, 0x17
        /*000a*/ 	.short	(.L_194 - .L_193)
.L_193:
        /*000c*/ 	.word	0x00000000
        /*0010*/ 	.short	0x0000
        /*0012*/ 	.short	0x0000
        /*0014*/ 	.byte	0x00, 0xf0, 0xa1, 0x10


	//----- nvinfo : EIATTR_SPARSE_MMA_MASK
	.align		4
.L_194:
        /*0018*/ 	.byte	0x03, 0x50
        /*001a*/ 	.short	0x0000


	//----- nvinfo : EIATTR_MAXREG_COUNT
	.align		4
        /*001c*/ 	.byte	0x03, 0x1b
        /*001e*/ 	.short	0x00ff


	//----- nvinfo : EIATTR_MERCURY_ISA_VERSION
	.align		4
        /*0020*/ 	.byte	0x03, 0x5f
        /*0022*/ 	.short	0x0101


	//----- nvinfo : EIATTR_VRC_CTA_INIT_COUNT
	.align		4
        /*0024*/ 	.byte	0x02, 0x4a
	.zero		1
	.zero		1


	//----- nvinfo : EIATTR_EXIT_INSTR_OFFSETS
	.align		4
        /*0028*/ 	.byte	0x04, 0x1c
        /*002a*/ 	.short	(.L_196 - .L_195)


	//   ....[0]....
.L_195:
        /*002c*/ 	.word	0x00000010


	//----- nvinfo : EIATTR_MAX_THREADS
	.align		4
.L_196:
        /*0030*/ 	.byte	0x04, 0x05
        /*0032*/ 	.short	(.L_198 - .L_197)
.L_197:
        /*0034*/ 	.word	0x00000080
        /*0038*/ 	.word	0x00000001
        /*003c*/ 	.word	0x00000001


	//----- nvinfo : EIATTR_CBANK_PARAM_SIZE
	.align		4
.L_198:
        /*0040*/ 	.byte	0x03, 0x19
        /*0042*/ 	.short	0x0428


	//----- nvinfo : EIATTR_PARAM_CBANK
	.align		4
        /*0044*/ 	.byte	0x04, 0x0a
        /*0046*/ 	.short	(.L_200 - .L_199)
	.align		4
.L_199:
        /*0048*/ 	.word	index@(.nv.constant0._ZN7cutlass13device_kernelIN5flash19enable_sm80_to_sm89INS1_16FlashAttnFwdSm80INS1_25CollectiveMainloopFwdSm80ILi4ELi1ELb0EN4cute5tupleIJNS5_1CILi128EEENS7_ILi112EEENS7_ILi64EEEEEELi64ENS_10bfloat16_tEfNS_4arch4Sm80ELb1ELb0ELb1ELb0ELb1ELb0ELb1ELb1EEENS1_21CollectiveEpilogueFwdINS6_IJS8_SA_S9_EEENS6_IJNS7_ILi1EEESI_SI_EEESC_SE_Li128ELb0ELb1ELb1ELb0EEENS1_30DynamicPersistentTileSchedulerILi128ELi128ELb1ELb1ELb0EEEEEEEEEvNT_6ParamsE)
        /*004c*/ 	.short	0x0380
        /*004e*/ 	.short	0x0428


	//----- nvinfo : EIATTR_SW_WAR
	.align		4
.L_200:
        /*0050*/ 	.byte	0x04, 0x36
        /*0052*/ 	.short	(.L_202 - .L_201)
.L_201:
        /*0054*/ 	.word	0x00000008
.L_202:


//--------------------- .nv.info._ZN7cutlass13device_kernelIN5flash19enable_sm80_to_sm89INS1_16FlashAttnFwdSm80INS1_25CollectiveMainloopFwdSm80ILi4ELi1ELb0EN4cute5tupleIJNS5_1CILi128EEENS7_ILi80EEENS7_ILi64EEEEEELi64ENS_10bfloat16_tEfNS_4arch4Sm80ELb1ELb0ELb1ELb1ELb1ELb0ELb1ELb1EEENS1_21CollectiveEpilogueFwdINS6_IJS8_SA_S9_EEENS6_IJNS7_ILi1EEESI_SI_EEESC_SE_Li128ELb1ELb1ELb1ELb0EEENS1_36VarlenDynamicPersistentTileSchedulerILi128ELi80ELi128ELi128ELb1ELb1ELb0ELb1ELb1ELb1EEEEEEEEEvNT_6ParamsE --------------------------
	.section	.nv.info._ZN7cutlass13device_kernelIN5flash19enable_sm80_to_sm89INS1_16FlashAttnFwdSm80INS1_25CollectiveMainloopFwdSm80ILi4ELi1ELb0EN4cute5tupleIJNS5_1CILi128EEENS7_ILi80EEENS7_ILi64EEEEEELi64ENS_10bfloat16_tEfNS_4arch4Sm80ELb1ELb0ELb1ELb1ELb1ELb0ELb1ELb1EEENS1_21CollectiveEpilogueFwdINS6_IJS8_SA_S9_EEENS6_IJNS7_ILi1EEESI_SI_EEESC_SE_Li128ELb1ELb1ELb1ELb0EEENS1_36VarlenDynamicPersistentTileSchedulerILi128ELi80ELi128ELi128ELb1ELb1ELb0ELb1ELb1ELb1EEEEEEEEEvNT_6ParamsE,"",@"SHT_CUDA_INFO"
	.sectionflags	@""
	.align	4


	//----- nvinfo : EIATTR_CUDA_API_VERSION
	.align		4
        /*0000*/ 	.byte	0x04, 0x37
        /*0002*/ 	.short	(.L_204 - .L_203)
.L_203:
        /*0004*/ 	.word	0x00000082


	//----- nvinfo : EIATTR_KPARAM_INFO
	.align		4
.L_204:
        /*0008*/ 	.byte	0x04, 0x17
        /*000a*/ 	.short	(.L_206 - .L_205)
.L_205:
        /*000c*/ 	.word	0x00000000
        /*0010*/ 	.short	0x0000
        /*0012*/ 	.short	0x0000
        /*0014*/ 	.byte	0x00, 0xf0, 0xe1, 0x10


	//----- nvinfo : EIATTR_SPARSE_MMA_MASK
	.align		4
.L_206:
        /*0018*/ 	.byte	0x03, 0x50
        /*001a*/ 	.short	0x0000


	//----- nvinfo : EIATTR_MAXREG_COUNT
	.align		4
        /*001c*/ 	.byte	0x03, 0x1b
        /*001e*/ 	.short	0x00ff


	//----- nvinfo : EIATTR_MERCURY_ISA_VERSION
	.align		4
        /*0020*/ 	.byte	0x03, 0x5f
        /*0022*/ 	.short	0x0101


	//----- nvinfo : EIATTR_VRC_CTA_INIT_COUNT
	.align		4
        /*0024*/ 	.byte	0x02, 0x4a
	.zero		1
	.zero		1


	//----- nvinfo : EIATTR_EXIT_INSTR_OFFSETS
	.align		4
        /*0028*/ 	.byte	0x04, 0x1c
        /*002a*/ 	.short	(.L_208 - .L_207)


	//   ....[0]....
.L_207:
        /*002c*/ 	.word	0x00000010


	//----- nvinfo : EIATTR_MAX_THREADS
	.align		4
.L_208:
        /*0030*/ 	.byte	0x04, 0x05
        /*0032*/ 	.short	(.L_210 - .L_209)
.L_209:
        /*0034*/ 	.word	0x00000080
        /*0038*/ 	.word	0x00000001
        /*003c*/ 	.word	0x00000001


	//----- nvinfo : EIATTR_CBANK_PARAM_SIZE
	.align		4
.L_210:
        /*0040*/ 	.byte	0x03, 0x19
        /*0042*/ 	.short	0x0438


	//----- nvinfo : EIATTR_PARAM_CBANK
	.align		4
        /*0044*/ 	.byte	0x04, 0x0a
        /*0046*/ 	.short	(.L_212 - .L_211)
	.align		4
.L_211:
        /*0048*/ 	.word	index@(.nv.constant0._ZN7cutlass13device_kernelIN5flash19enable_sm80_to_sm89INS1_16FlashAttnFwdSm80INS1_25CollectiveMainloopFwdSm80ILi4ELi1ELb0EN4cute5tupleIJNS5_1CILi128EEENS7_ILi80EEENS7_ILi64EEEEEELi64ENS_10bfloat16_tEfNS_4arch4Sm80ELb1ELb0ELb1ELb1ELb1ELb0ELb1ELb1EEENS1_21CollectiveEpilogueFwdINS6_IJS8_SA_S9_EEENS6_IJNS7_ILi1EEESI_SI_EEESC_SE_Li128ELb1ELb1ELb1ELb0EEENS1_36VarlenDynamicPersistentTileSchedulerILi128ELi80ELi128ELi128ELb1ELb1ELb0ELb1ELb1ELb1EEEEEEEEEvNT_6ParamsE)
        /*004c*/ 	.short	0x0380
        /*004e*/ 	.short	0x0438


	//----- nvinfo : EIATTR_SW_WAR
	.align		4
.L_212:
        /*0050*/ 	.byte	0x04, 0x36
        /*0052*/ 	.short	(.L_214 - .L_213)
.L_213:
        /*0054*/ 	.word	0x00000008
.L_214:


//--------------------- .nv.info._ZN7cutlass13device_kernelIN5flash19enable_sm80_to_sm89INS1_16FlashAttnFwdSm80INS1_25CollectiveMainloopFwdSm80ILi4ELi1ELb0EN4cute5tupleIJNS5_1CILi128EEENS7_ILi80EEENS7_ILi64EEEEEELi64ENS_10bfloat16_tEfNS_4arch4Sm80ELb1ELb0ELb1ELb1ELb1ELb1ELb1ELb1EEENS1_21CollectiveEpilogueFwdINS6_IJS8_SA_S9_EEENS6_IJNS7_ILi1EEESI_SI_EEESC_SE_Li128ELb1ELb1ELb1ELb0EEENS1_36VarlenDynamicPersistentTileSchedulerILi128ELi80ELi128ELi128ELb1ELb1ELb0ELb1ELb1ELb1EEEEEEEEEvNT_6ParamsE --------------------------
	.section	.nv.info._ZN7cutlass13device_kernelIN5flash19enable_sm80_to_sm89INS1_16FlashAttnFwdSm80INS1_25CollectiveMainloopFwdSm80ILi4ELi1ELb0EN4cute5tupleIJNS5_1CILi128EEENS7_ILi80EEENS7_ILi64EEEEEELi64ENS_10bfloat16_tEfNS_4arch4Sm80ELb1ELb0ELb1ELb1ELb1ELb1ELb1ELb1EEENS1_21CollectiveEpilogueFwdINS6_IJS8_SA_S9_EEENS6_IJNS7_ILi1EEESI_SI_EEESC_SE_Li128ELb1ELb1ELb1ELb0EEENS1_36VarlenDynamicPersistentTileSchedulerILi128ELi80ELi128ELi128ELb1ELb1ELb0ELb1ELb1ELb1EEEEEEEEEvNT_6ParamsE,"",@"SHT_CUDA_INFO"
	.sectionflags	@""
	.align	4


	//----- nvinfo : EIATTR_CUDA_API_VERSION
	.align		4
        /*0000*/ 	.byte	0x04, 0x37
        /*0002*/ 	.short	(.L_216 - .L_215)
.L_215:
        /*0004*/ 	.word	0x00000082


	//----- nvinfo : EIATTR_KPARAM_INFO
	.align		4
.L_216:
        /*0008*/ 	.byte	0x04, 0x17
        /*000a*/ 	.short	(.L_218 - .L_217)
.L_217:
        /*000c*/ 	.word	0x00000000
        /*0010*/ 	.short	0x0000
        /*0012*/ 	.short	0x0000
        /*0014*/ 	.byte	0x00, 0xf0, 0xe1, 0x10


	//----- nvinfo : EIATTR_SPARSE_MMA_MASK
	.align		4
.L_218:
        /*0018*/ 	.byte	0x03, 0x50
        /*001a*/ 	.short	0x0000


	//----- nvinfo : EIATTR_MAXREG_COUNT
	.align		4
        /*001c*/ 	.byte	0x03, 0x1b
        /*001e*/ 	.short	0x00ff


	//----- nvinfo : EIATTR_MERCURY_ISA_VERSION
	.align		4
        /*0020*/ 	.byte	0x03, 0x5f
        /*0022*/ 	.short	0x0101


	//----- nvinfo : EIATTR_VRC_CTA_INIT_COUNT
	.align		4
        /*0024*/ 	.byte	0x02, 0x4a
	.zero		1
	.zero		1


	//----- nvinfo : EIATTR_EXIT_INSTR_OFFSETS
	.align		4
        /*0028*/ 	.byte	0x04, 0x1c
        /*002a*/ 	.short	(.L_220 - .L_219)


	//   ....[0]....
.L_219:
        /*002c*/ 	.word	0x00000010


	//----- nvinfo : EIATTR_MAX_THREADS
	.align		4
.L_220:
        /*0030*/ 	.byte	0x04, 0x05
        /*0032*/ 	.short	(.L_222 - .L_221)
.L_221:
        /*0034*/ 	.word	0x00000080
        /*0038*/ 	.word	0x00000001
        /*003c*/ 	.word	0x00000001


	//----- nvinfo : EIATTR_CBANK_PARAM_SIZE
	.align		4
.L_222:
        /*0040*/ 	.byte	0x03, 0x19
        /*0042*/ 	.short	0x0438


	//----- nvinfo : EIATTR_PARAM_CBANK
	.align		4
        /*0044*/ 	.byte	0x04, 0x0a
        /*0046*/ 	.short	(.L_224 - .L_223)
	.align		4
.L_223:
        /*0048*/ 	.word	index@(.nv.constant0._ZN7cutlass13device_kernelIN5flash19enable_sm80_to_sm89INS1_16FlashAttnFwdSm80INS1_25CollectiveMainloopFwdSm80ILi4ELi1ELb0EN4cute5tupleIJNS5_1CILi128EEENS7_ILi80EEENS7_ILi64EEEEEELi64ENS_10bfloat16_tEfNS_4arch4Sm80ELb1ELb0ELb1ELb1ELb1ELb1ELb1ELb1EEENS1_21CollectiveEpilogueFwdINS6_IJS8_SA_S9_EEENS6_IJNS7_ILi1EEESI_SI_EEESC_SE_Li128ELb1ELb1ELb1ELb0EEENS1_36VarlenDynamicPersistentTileSchedulerILi128ELi80ELi128ELi128ELb1ELb1ELb0ELb1ELb1ELb1EEEEEEEEEvNT_6ParamsE)
        /*004c*/ 	.short	0x0380
        /*004e*/ 	.short	0x0438


	//----- nvinfo : EIATTR_SW_WAR
	.align		4
.L_224:
        /*0050*/ 	.byte	0x04, 0x36
        /*0052*/ 	.short	(.L_226 - .L_225)
.L_225:
        /*0054*/ 	.word	0x00000008
.L_226:


//--------------------- .nv.info._ZN7cutlass13device_kernelIN5flash19enable_sm80_to_sm89INS1_16FlashAttnFwdSm80INS1_25CollectiveMainloopFwdSm80ILi4ELi1ELb0EN4cute5tupleIJNS5_1CILi128EEENS7_ILi112EEENS7_ILi64EEEEEELi64ENS_10bfloat16_tEfNS_4arch4Sm80ELb0ELb0ELb0ELb0ELb1ELb0ELb1ELb1EEENS1_21CollectiveEpilogueFwdINS6_IJS8_SA_S9_EEENS6_IJNS7_ILi1EEESI_SI_EEESC_SE_Li128ELb0ELb1ELb1ELb0EEENS1_19SingleTileSchedulerILb0ELb1ELb1ELi128EEEEEEEEEvNT_6ParamsE --------------------------
	.section	.nv.info._ZN7cutlass13device_kernelIN5flash19enable_sm80_to_sm89INS1_16FlashAttnFwdSm80INS1_25CollectiveMainloopFwdSm80ILi4ELi1ELb0EN4cute5tupleIJNS5_1CILi128EEENS7_ILi112EEENS7_ILi64EEEEEELi64ENS_10bfloat16_tEfNS_4arch4Sm80ELb0ELb0ELb0ELb0ELb1ELb0ELb1ELb1EEENS1_21CollectiveEpilogueFwdINS6_IJS8_SA_S9_EEENS6_IJNS7_ILi1EEESI_SI_EEESC_SE_Li128ELb0ELb1ELb1ELb0EEENS1_19SingleTileSchedulerILb0ELb1ELb1ELi128EEEEEEEEEvNT_6ParamsE,"",@"SHT_CUDA_INFO"
	.sectionflags	@""
	.align	4


	//----- nvinfo : EIATTR_CUDA_API_VERSION
	.align		4
        /*0000*/ 	.byte	0x04, 0x37
        /*0002*/ 	.short	(.L_228 - .L_227)
.L_227:
        /*0004*/ 	.word	0x00000082


	//----- nvinfo : EIATTR_KPARAM_INFO
	.align		4
.L_228:
        /*0008*/ 	.byte	0x04, 0x17
        /*000a*/ 	.short	(.L_230 - .L_229)
.L_229:
        /*000c*/ 	.word	0x00000000
        /*0010*/ 	.short	0x0000
        /*0012*/ 	.short	0x0000
        /*0014*/ 	.byte	0x00, 0xf0, 0x61, 0x10


	//----- nvinfo : EIATTR_SPARSE_MMA_MASK
	.align		4
.L_230:
        /*0018*/ 	.byte	0x03, 0x50
        /*001a*/ 	.short	0x0000


	//----- nvinfo : EIATTR_MAXREG_COUNT
	.align		4
        /*001c*/ 	.byte	0x03, 0x1b
        /*001e*/ 	.short	0x00ff


	//----- nvinfo : EIATTR_MERCURY_ISA_VERSION
	.align		4
        /*0020*/ 	.byte	0x03, 0x5f
        /*0022*/ 	.short	0x0101


	//----- nvinfo : EIATTR_VRC_CTA_INIT_COUNT
	.align		4
        /*0024*/ 	.byte	0x02, 0x4a
	.zero		1
	.zero		1


	//----- nvinfo : EIATTR_EXIT_INSTR_OFFSETS
	.align		4
        /*0028*/ 	.byte	0x04, 0x1c
        /*002a*/ 	.short	(.L_232 - .L_231)


	//   ....[0]....
.L_231:
        /*002c*/ 	.word	0x00000010


	//----- nvinfo : EIATTR_MAX_THREADS
	.align		4
.L_232:
        /*0030*/ 	.byte	0x04, 0x05
        /*0032*/ 	.short	(.L_234 - .L_233)
.L_233:
        /*0034*/ 	.word	0x00000080
        /*0038*/ 	.word	0x00000001
        /*003c*/ 	.word	0x00000001


	//----- nvinfo : EIATTR_CBANK_PARAM_SIZE
	.align		4
.L_234:
        /*0040*/ 	.byte	0x03, 0x19
        /*0042*/ 	.short	0x0418


	//----- nvinfo : EIATTR_PARAM_CBANK
	.align		4
        /*0044*/ 	.byte	0x04, 0x0a
        /*0046*/ 	.short	(.L_236 - .L_235)
	.align		4
.L_235:
        /*0048*/ 	.word	index@(.nv.constant0._ZN7cutlass13device_kernelIN5flash19enable_sm80_to_sm89INS1_16FlashAttnFwdSm80INS1_25CollectiveMainloopFwdSm80ILi4ELi1ELb0EN4cute5tupleIJNS5_1CILi128EEENS7_ILi112EEENS7_ILi64EEEEEELi64ENS_10bfloat16_tEfNS_4arch4Sm80ELb0ELb0ELb0ELb0ELb1ELb0ELb1ELb1EEENS1_21CollectiveEpilogueFwdINS6_IJS8_SA_S9_EEENS6_IJNS7_ILi1EEESI_SI_EEESC_SE_Li128ELb0ELb1ELb1ELb0EEENS1_19SingleTileSchedulerILb0ELb1ELb1ELi128EEEEEEEEEvNT_6ParamsE)
        /*004c*/ 	.short	0x0380
        /*004e*/ 	.short	0x0418


	//----- nvinfo : EIATTR_SW_WAR
	.align		4
.L_236:
        /*0050*/ 	.byte	0x04, 0x36
        /*0052*/ 	.short	(.L_238 - .L_237)
.L_237:
        /*0054*/ 	.word	0x00000008
.L_238:


//--------------------- .nv.info._ZN7cutlass13device_kernelIN5flash19enable_sm80_to_sm89INS1_16FlashAttnFwdSm80INS1_25CollectiveMainloopFwdSm80ILi4ELi1ELb0EN4cute5tupleIJNS5_1CILi128EEENS7_ILi80EEENS7_ILi64EEEEEELi64ENS_10bfloat16_tEfNS_4arch4Sm80ELb0ELb0ELb0ELb1ELb1ELb0ELb1ELb1EEENS1_21CollectiveEpilogueFwdINS6_IJS8_SA_S9_EEENS6_IJNS7_ILi1EEESI_SI_EEESC_SE_Li128ELb1ELb1ELb1ELb0EEENS1_36VarlenDynamicPersistentTileSchedulerILi128ELi80ELi128ELi128ELb1ELb1ELb0ELb0ELb1ELb1EEEEEEEEEvNT_6ParamsE --------------------------
	.section	.nv.info._ZN7cutlass13device_kernelIN5flash19enable_sm80_to_sm89INS1_16FlashAttnFwdSm80INS1_25CollectiveMainloopFwdSm80ILi4ELi1ELb0EN4cute5tupleIJNS5_1CILi128EEENS7_ILi80EEENS7_ILi64EEEEEELi64ENS_10bfloat16_tEfNS_4arch4Sm80ELb0ELb0ELb0ELb1ELb1ELb0ELb1ELb1EEENS1_21CollectiveEpilogueFwdINS6_IJS8_SA_S9_EEENS6_IJNS7_ILi1EEESI_SI_EEESC_SE_Li128ELb1ELb1ELb1ELb0EEENS1_36VarlenDynamicPersistentTileSchedulerILi128ELi80ELi128ELi128ELb1ELb1ELb0ELb0ELb1ELb1EEEEEEEEEvNT_6ParamsE,"",@"SHT_CUDA_INFO"
	.sectionflags	@""
	.align	4


	//----- nvinfo : EIATTR_CUDA_API_VERSION
	.align		4
        /*0000*/ 	.byte	0x04, 0x37
        /*0002*/ 	.short	(.L_240 - .L_239)
.L_239:
        /*0004*/ 	.word	0x00000082


	//----- nvinfo : EIATTR_KPARAM_INFO
	.align		4
.L_240:
        /*0008*/ 	.byte	0x04, 0x17
        /*000a*/ 	.short	(.L_242 - .L_241)
.L_241:
        /*000c*/ 	.word	0x00000000
        /*0010*/ 	.short	0x0000
        /*0012*/ 	.short	0x0000
        /*0014*/ 	.byte	0x00, 0xf0, 0xe1, 0x10


	//----- nvinfo : EIATTR_SPARSE_MMA_MASK
	.align		4
.L_242:
        /*0018*/ 	.byte	0x03, 0x50
        /*001a*/ 	.short	0x0000


	//----- nvinfo : EIATTR_MAXREG_COUNT
	.align		4
        /*001c*/ 	.byte	0x03, 0x1b
        /*001e*/ 	.short	0x00ff


	//----- nvinfo : EIATTR_MERCURY_ISA_VERSION
	.align		4
        /*0020*/ 	.byte	0x03, 0x5f
        /*0022*/ 	.short	0x0101


	//----- nvinfo : EIATTR_VRC_CTA_INIT_COUNT
	.align		4
        /*0024*/ 	.byte	0x02, 0x4a
	.zero		1
	.zero		1


	//----- nvinfo : EIATTR_EXIT_INSTR_OFFSETS
	.align		4
        /*0028*/ 	.byte	0x04, 0x1c
        /*002a*/ 	.short	(.L_244 - .L_243)


	//   ....[0]....
.L_243:
        /*002c*/ 	.word	0x00000010


	//----- nvinfo : EIATTR_MAX_THREADS
	.align		4
.L_244:
        /*0030*/ 	.byte	0x04, 0x05
        /*0032*/ 	.short	(.L_246 - .L_245)
.L_245:
        /*0034*/ 	.word	0x00000080
        /*0038*/ 	.word	0x00000001
        /*003c*/ 	.word	0x00000001


	//----- nvinfo : EIATTR_CBANK_PARAM_SIZE
	.align		4
.L_246:
        /*0040*/ 	.byte	0x03, 0x19
        /*0042*/ 	.short	0x0438


	//----- nvinfo : EIATTR_PARAM_CBANK
	.align		4
        /*0044*/ 	.byte	0x04, 0x0a
        /*0046*/ 	.short	(.L_248 - .L_247)
	.align		4
.L_247:
        /*0048*/ 	.word	index@(.nv.constant0._ZN7cutlass13device_kernelIN5flash19enable_sm80_to_sm89INS1_16FlashAttnFwdSm80INS1_25CollectiveMainloopFwdSm80ILi4ELi1ELb0EN4cute5tupleIJNS5_1CILi128EEENS7_ILi80EEENS7_ILi64EEEEEELi64ENS_10bfloat16_tEfNS_4arch4Sm80ELb0ELb0ELb0ELb1ELb1ELb0ELb1ELb1EEENS1_21CollectiveEpilogueFwdINS6_IJS8_SA_S9_EEENS6_IJNS7_ILi1EEESI_SI_EEESC_SE_Li128ELb1ELb1ELb1ELb0EEENS1_36VarlenDynamicPersistentTileSchedulerILi128ELi80ELi128ELi128ELb1ELb1ELb0ELb0ELb1ELb1EEEEEEEEEvNT_6ParamsE)
        /*004c*/ 	.short	0x0380
        /*004e*/ 	.short	0x0438


	//----- nvinfo : EIATTR_SW_WAR
	.align		4
.L_248:
        /*0050*/ 	.byte	0x04, 0x36
        /*0052*/ 	.short	(.L_250 - .L_249)
.L_249:
        /*0054*/ 	.word	0x00000008
.L_250:


//--------------------- .nv.info._ZN7cutlass13device_kernelIN5flash19enable_sm80_to_sm89INS1_16FlashAttnFwdSm80INS1_25CollectiveMainloopFwdSm80ILi4ELi1ELb0EN4cute5tupleIJNS5_1CILi128EEENS7_ILi80EEENS7_ILi64EEEEEELi64ENS_10bfloat16_tEfNS_4arch4Sm80ELb0ELb0ELb0ELb1ELb1ELb1ELb1ELb1EEENS1_21CollectiveEpilogueFwdINS6_IJS8_SA_S9_EEENS6_IJNS7_ILi1EEESI_SI_EEESC_SE_Li128ELb1ELb1ELb1ELb0EEENS1_36VarlenDynamicPersistentTileSchedulerILi128ELi80ELi128ELi128ELb1ELb1ELb0ELb0ELb1ELb1EEEEEEEEEvNT_6ParamsE --------------------------
	.section	.nv.info._ZN7cutlass13device_kernelIN5flash19enable_sm80_to_sm89INS1_16FlashAttnFwdSm80INS1_25CollectiveMainloopFwdSm80ILi4ELi1ELb0EN4cute5tupleIJNS5_1CILi128EEENS7_ILi80EEENS7_ILi64EEEEEELi64ENS_10bfloat16_tEfNS_4arch4Sm80ELb0ELb0ELb0ELb1ELb1ELb1ELb1ELb1EEENS1_21CollectiveEpilogueFwdINS6_IJS8_SA_S9_EEENS6_IJNS7_ILi1EEESI_SI_EEESC_SE_Li128ELb1ELb1ELb1ELb0EEENS1_36VarlenDynamicPersistentTileSchedulerILi128ELi80ELi128ELi128ELb1ELb1ELb0ELb0ELb1ELb1EEEEEEEEEvNT_6ParamsE,"",@"SHT_CUDA_INFO"
	.sectionflags	@""
	.align	4


	//----- nvinfo : EIATTR_CUDA_API_VERSION
	.align		4
        /*0000*/ 	.byte	0x04, 0x37
        /*0002*/ 	.short	(.L_252 - .L_251)
.L_251:
        /*0004*/ 	.word	0x00000082


	//----- nvinfo : EIATTR_KPARAM_INFO
	.align		4
.L_252:
        /*0008*/ 	.byte	0x04, 0x17
        /*000a*/ 	.short	(.L_254 - .L_253)
.L_253:
        /*000c*/ 	.word	0x00000000
        /*0010*/ 	.short	0x0000
        /*0012*/ 	.short	0x0000
        /*0014*/ 	.byte	0x00, 0xf0, 0xe1, 0x10


	//----- nvinfo : EIATTR_SPARSE_MMA_MASK
	.align		4
.L_254:
        /*0018*/ 	.byte	0x03, 0x50
        /*001a*/ 	.short	0x0000


	//----- nvinfo : EIATTR_MAXREG_COUNT
	.align		4
        /*001c*/ 	.byte	0x03, 0x1b
        /*001e*/ 	.short	0x00ff


	//----- nvinfo : EIATTR_MERCURY_ISA_VERSION
	.align		4
        /*0020*/ 	.byte	0x03, 0x5f
        /*0022*/ 	.short	0x0101


	//----- nvinfo : EIATTR_VRC_CTA_INIT_COUNT
	.align		4
        /*0024*/ 	.byte	0x02, 0x4a
	.zero		1
	.zero		1


	//----- nvinfo : EIATTR_EXIT_INSTR_OFFSETS
	.align		4
        /*0028*/ 	.byte	0x04, 0x1c
        /*002a*/ 	.short	(.L_256 - .L_255)


	//   ....[0]....
.L_255:
        /*002c*/ 	.word	0x00000010


	//----- nvinfo : EIATTR_MAX_THREADS
	.align		4
.L_256:
        /*0030*/ 	.byte	0x04, 0x05
        /*0032*/ 	.short	(.L_258 - .L_257)
.L_257:
        /*0034*/ 	.word	0x00000080
        /*0038*/ 	.word	0x00000001
        /*003c*/ 	.word	0x00000001


	//----- nvinfo : EIATTR_CBANK_PARAM_SIZE
	.align		4
.L_258:
        /*0040*/ 	.byte	0x03, 0x19
        /*0042*/ 	.short	0x0438


	//----- nvinfo : EIATTR_PARAM_CBANK
	.align		4
        /*0044*/ 	.byte	0x04, 0x0a
        /*0046*/ 	.short	(.L_260 - .L_259)
	.align		4
.L_259:
        /*0048*/ 	.word	index@(.nv.constant0._ZN7cutlass13device_kernelIN5flash19enable_sm80_to_sm89INS1_16FlashAttnFwdSm80INS1_25CollectiveMainloopFwdSm80ILi4ELi1ELb0EN4cute5tupleIJNS5_1CILi128EEENS7_ILi80EEENS7_ILi64EEEEEELi64ENS_10bfloat16_tEfNS_4arch4Sm80ELb0ELb0ELb0ELb1ELb1ELb1ELb1ELb1EEENS1_21CollectiveEpilogueFwdINS6_IJS8_SA_S9_EEENS6_IJNS7_ILi1EEESI_SI_EEESC_SE_Li128ELb1ELb1ELb1ELb0EEENS1_36VarlenDynamicPersistentTileSchedulerILi128ELi80ELi128ELi128ELb1ELb1ELb0ELb0ELb1ELb1EEEEEEEEEvNT_6ParamsE)
        /*004c*/ 	.short	0x0380
        /*004e*/ 	.short	0x0438


	//----- nvinfo : EIATTR_SW_WAR
	.align		4
.L_260:
        /*0050*/ 	.byte	0x04, 0x36
        /*0052*/ 	.short	(.L_262 - .L_261)
.L_261:
        /*0054*/ 	.word	0x00000008
.L_262:


//--------------------- .nv.info._ZN7cutlass13device_kernelIN5flash19enable_sm80_to_sm89INS1_16FlashAttnFwdSm80INS1_25CollectiveMainloopFwdSm80ILi4ELi1ELb0EN4cute5tupleIJNS5_1CILi128EEENS7_ILi96EEENS7_ILi64EEEEEELi64ENS_10bfloat16_tEfNS_4arch4Sm80ELb0ELb1ELb0ELb0ELb1ELb0ELb1ELb1EEENS1_21CollectiveEpilogueFwdINS6_IJS8_SA_S9_EEENS6_IJNS7_ILi1EEESI_SI_EEESC_SE_Li128ELb0ELb1ELb1ELb0EEENS1_19SingleTileSchedulerILb0ELb1ELb1ELi128EEEEEEEEEvNT_6ParamsE --------------------------
	.section	.nv.info._ZN7cutlass13device_kernelIN5flash19enable_sm80_to_sm89INS1_16FlashAttnFwdSm80INS1_25CollectiveMainloopFwdSm80ILi4ELi1ELb0EN4cute5tupleIJNS5_1CILi128EEENS7_ILi96EEENS7_ILi64EEEEEELi64ENS_10bfloat16_tEfNS_4arch4Sm80ELb0ELb1ELb0ELb0ELb1ELb0ELb1ELb1EEENS1_21CollectiveEpilogueFwdINS6_IJS8_SA_S9_EEENS6_IJNS7_ILi1EEESI_SI_EEESC_SE_Li128ELb0ELb1ELb1ELb0EEENS1_19SingleTileSchedulerILb0ELb1ELb1ELi128EEEEEEEEEvNT_6ParamsE,"",@"SHT_CUDA_INFO"
	.sectionflags	@""
	.align	4


	//----- nvinfo : EIATTR_CUDA_API_VERSION
	.align		4
        /*0000*/ 	.byte	0x04, 0x37
        /*0002*/ 	.short	(.L_264 - .L_263)
.L_263:
        /*0004*/ 	.word	0x00000082


	//----- nvinfo : EIATTR_KPARAM_INFO
	.align		4
.L_264:
        /*0008*/ 	.byte	0x04, 0x17
        /*000a*/ 	.short	(.L_266 - .L_265)
.L_265:
        /*000c*/ 	.word	0x00000000
        /*0010*/ 	.short	0x0000
        /*0012*/ 	.short	0x0000
        /*0014*/ 	.byte	0x00, 0xf0, 0x61, 0x10


	//----- nvinfo : EIATTR_SPARSE_MMA_MASK
	.align		4
.L_266:
        /*0018*/ 	.byte	0x03, 0x50
        /*001a*/ 	.short	0x0000


	//----- nvinfo : EIATTR_MAXREG_COUNT
	.align		4
        /*001c*/ 	.byte	0x03, 0x1b
        /*001e*/ 	.short	0x00ff


	//----- nvinfo : EIATTR_MERCURY_ISA_VERSION
	.align		4
        /*0020*/ 	.byte	0x03, 0x5f
        /*0022*/ 	.short	0x0101


	//----- nvinfo : EIATTR_VRC_CTA_INIT_COUNT
	.align		4
        /*0024*/ 	.byte	0x02, 0x4a
	.zero		1
	.zero		1


	//----- nvinfo : EIATTR_EXIT_INSTR_OFFSETS
	.align		4
        /*0028*/ 	.byte	0x04, 0x1c
        /*002a*/ 	.short	(.L_268 - .L_267)


	//   ....[0]....
.L_267:
        /*002c*/ 	.word	0x00000010


	//----- nvinfo : EIATTR_MAX_THREADS
	.align		4
.L_268:
        /*0030*/ 	.byte	0x04, 0x05
        /*0032*/ 	.short	(.L_270 - .L_269)
.L_269:
        /*0034*/ 	.word	0x00000080
        /*0038*/ 	.word	0x00000001
        /*003c*/ 	.word	0x00000001


	//----- nvinfo : EIATTR_CBANK_PARAM_SIZE
	.align		4
.L_270:
        /*0040*/ 	.byte	0x03, 0x19
        /*0042*/ 	.short	0x0418


	//----- nvinfo : EIATTR_PARAM_CBANK
	.align		4
        /*0044*/ 	.byte	0x04, 0x0a
        /*0046*/ 	.short	(.L_272 - .L_271)
	.align		4
.L_271:
        /*0048*/ 	.word	index@(.nv.constant0._ZN7cutlass13device_kernelIN5flash19enable_sm80_to_sm89INS1_16FlashAttnFwdSm80INS1_25CollectiveMainloopFwdSm80ILi4ELi1ELb0EN4cute5tupleIJNS5_1CILi128EEENS7_ILi96EEENS7_ILi64EEEEEELi64ENS_10bfloat16_tEfNS_4arch4Sm80ELb0ELb1ELb0ELb0ELb1ELb0ELb1ELb1EEENS1_21CollectiveEpilogueFwdINS6_IJS8_SA_S9_EEENS6_IJNS7_ILi1EEESI_SI_EEESC_SE_Li128ELb0ELb1ELb1ELb0EEENS1_19SingleTileSchedulerILb0ELb1ELb1ELi128EEEEEEEEEvNT_6ParamsE)
        /*004c*/ 	.short	0x0380
        /*004e*/ 	.short	0x0418


	//----- nvinfo : EIATTR_SW_WAR
	.align		4
.L_272:
        /*0050*/ 	.byte	0x04, 0x36
        /*0052*/ 	.short	(.L_274 - .L_273)
.L_273:
        /*0054*/ 	.word	0x00000008
.L_274:


//--------------------- .nv.info._ZN7cutlass13device_kernelIN5flash19enable_sm80_to_sm89INS1_16FlashAttnFwdSm80INS1_25CollectiveMainloopFwdSm80ILi4ELi1ELb0EN4cute5tupleIJNS5_1CILi128EEENS7_ILi80EEENS7_ILi64EEEEEELi64ENS_10bfloat16_tEfNS_4arch4Sm80ELb0ELb1ELb0ELb1ELb1ELb0ELb1ELb1EEENS1_21CollectiveEpilogueFwdINS6_IJS8_SA_S9_EEENS6_IJNS7_ILi1EEESI_SI_EEESC_SE_Li128ELb1ELb1ELb1ELb0EEENS1_36VarlenDynamicPersistentTileSchedulerILi128ELi80ELi128ELi128ELb1ELb1ELb0ELb1ELb0ELb1EEEEEEEEEvNT_6ParamsE --------------------------
	.section	.nv.info._ZN7cutlass13device_kernelIN5flash19enable_sm80_to_sm89INS1_16FlashAttnFwdSm80INS1_25CollectiveMainloopFwdSm80ILi4ELi1ELb0EN4cute5tupleIJNS5_1CILi128EEENS7_ILi80EEENS7_ILi64EEEEEELi64ENS_10bfloat16_tEfNS_4arch4Sm80ELb0ELb1ELb0ELb1ELb1ELb0ELb1ELb1EEENS1_21CollectiveEpilogueFwdINS6_IJS8_SA_S9_EEENS6_IJNS7_ILi1EEESI_SI_EEESC_SE_Li128ELb1ELb1ELb1ELb0EEENS1_36VarlenDynamicPersistentTileSchedulerILi128ELi80ELi128ELi128ELb1ELb1ELb0ELb1ELb0ELb1EEEEEEEEEvNT_6ParamsE,"",@"SHT_CUDA_INFO"
	.sectionflags	@""
	.align	4


	//----- nvinfo : EIATTR_CUDA_API_VERSION
	.align		4
        /*0000*/ 	.byte	0x04, 0x37
        /*0002*/ 	.short	(.L_276 - .L_275)
.L_275:
        /*0004*/ 	.word	0x00000082


	//----- nvinfo : EIATTR_KPARAM_INFO
	.align		4
.L_276:
        /*0008*/ 	.byte	0x04, 0x17
        /*000a*/ 	.short	(.L_278 - .L_277)
.L_277:
        /*000c*/ 	.word	0x00000000
        /*0010*/ 	.short	0x0000
        /*0012*/ 	.short	0x0000
        /*0014*/ 	.byte	0x00, 0xf0, 0xe1, 0x10


	//----- nvinfo : EIATTR_SPARSE_MMA_MASK
	.align		4
.L_278:
        /*0018*/ 	.byte	0x03, 0x50
        /*001a*/ 	.short	0x0000


	//----- nvinfo : EIATTR_MAXREG_COUNT
	.align		4
        /*001c*/ 	.byte	0x03, 0x1b
        /*001e*/ 	.short	0x00ff


	//----- nvinfo : EIATTR_MERCURY_ISA_VERSION
	.align		4
        /*0020*/ 	.byte	0x03, 0x5f
        /*0022*/ 	.short	0x0101


	//----- nvinfo : EIATTR_VRC_CTA_INIT_COUNT
	.align		4
        /*0024*/ 	.byte	0x02, 0x4a
	.zero		1
	.zero		1


	//----- nvinfo : EIATTR_EXIT_INSTR_OFFSETS
	.align		4
        /*0028*/ 	.byte	0x04, 0x1c
        /*002a*/ 	.short	(.L_280 - .L_279)


	//   ....[0]....
.L_279:
        /*002c*/ 	.word	0x00000010


	//----- nvinfo : EIATTR_MAX_THREADS
	.align		4
.L_280:
        /*0030*/ 	.byte	0x04, 0x05
        /*0032*/ 	.short	(.L_282 - .L_281)
.L_281:
        /*0034*/ 	.word	0x00000080
        /*0038*/ 	.word	0x00000001
        /*003c*/ 	.word	0x00000001


	//----- nvinfo : EIATTR_CBANK_PARAM_SIZE
	.align		4
.L_282:
        /*0040*/ 	.byte	0x03, 0x19
        /*0042*/ 	.short	0x0438


	//----- nvinfo : EIATTR_PARAM_CBANK
	.align		4
        /*0044*/ 	.byte	0x04, 0x0a
        /*0046*/ 	.short	(.L_284 - .L_283)
	.align		4
.L_283:
        /*0048*/ 	.word	index@(.nv.constant0._ZN7cutlass13device_kernelIN5flash19enable_sm80_to_sm89INS1_16FlashAttnFwdSm80INS1_25CollectiveMainloopFwdSm80ILi4ELi1ELb0EN4cute5tupleIJNS5_1CILi128EEENS7_ILi80EEENS7_ILi64EEEEEELi64ENS_10bfloat16_tEfNS_4arch4Sm80ELb0ELb1ELb0ELb1ELb1ELb0ELb1ELb1EEENS1_21CollectiveEpilogueFwdINS6_IJS8_SA_S9_EEENS6_IJNS7_ILi1EEESI_SI_EEESC_SE_Li128ELb1ELb1ELb1ELb0EEENS1_36VarlenDynamicPersistentTileSchedulerILi128ELi80ELi128ELi128ELb1ELb1ELb0ELb1ELb0ELb1EEEEEEEEEvNT_6ParamsE)
        /*004c*/ 	.short	0x0380
        /*004e*/ 	.short	0x0438


	//----- nvinfo : EIATTR_SW_WAR
	.align		4
.L_284:
        /*0050*/ 	.byte	0x04, 0x36
        /*0052*/ 	.short	(.L_286 - .L_285)
.L_285:
        /*0054*/ 	.word	0x00000008
.L_286:


//--------------------- .nv.info._ZN7cutlass13device_kernelIN5flash19enable_sm80_to_sm89INS1_16FlashAttnFwdSm80INS1_25CollectiveMainloopFwdSm80ILi4ELi1ELb0EN4cute5tupleIJNS5_1CILi128EEENS7_ILi80EEENS7_ILi64EEEEEELi64ENS_10bfloat16_tEfNS_4arch4Sm80ELb0ELb1ELb0ELb1ELb1ELb1ELb1ELb1EEENS1_21CollectiveEpilogueFwdINS6_IJS8_SA_S9_EEENS6_IJNS7_ILi1EEESI_SI_EEESC_SE_Li128ELb1ELb1ELb1ELb0EEENS1_36VarlenDynamicPersistentTileSchedulerILi128ELi80ELi128ELi128ELb1ELb1ELb0ELb1ELb0ELb1EEEEEEEEEvNT_6ParamsE --------------------------
	.section	.nv.info._ZN7cutlass13device_kernelIN5flash19enable_sm80_to_sm89INS1_16FlashAttnFwdSm80INS1_25CollectiveMainloopFwdSm80ILi4ELi1ELb0EN4cute5tupleIJNS5_1CILi128EEENS7_ILi80EEENS7_ILi64EEEEEELi64ENS_10bfloat16_tEfNS_4arch4Sm80ELb0ELb1ELb0ELb1ELb1ELb1ELb1ELb1EEENS1_21CollectiveEpilogueFwdINS6_IJS8_SA_S9_EEENS6_IJNS7_ILi1EEESI_SI_EEESC_SE_Li128ELb1ELb1ELb1ELb0EEENS1_36VarlenDynamicPersistentTileSchedulerILi128ELi80ELi128ELi128ELb1ELb1ELb0ELb1ELb0ELb1EEEEEEEEEvNT_6ParamsE,"",@"SHT_CUDA_INFO"
	.sectionflags	@""
	.align	4


	//----- nvinfo : EIATTR_CUDA_API_VERSION
	.align		4
        /*0000*/ 	.byte	0x04, 0x37
        /*0002*/ 	.short	(.L_288 - .L_287)
.L_287:
        /*0004*/ 	.word	0x00000082


	//----- nvinfo : EIATTR_KPARAM_INFO
	.align		4
.L_288:
        /*0008*/ 	.byte	0x04, 0x17
        /*000a*/ 	.short	(.L_290 - .L_289)
.L_289:
        /*000c*/ 	.word	0x00000000
        /*0010*/ 	.short	0x0000
        /*0012*/ 	.short	0x0000
        /*0014*/ 	.byte	0x00, 0xf0, 0xe1, 0x10


	//----- nvinfo : EIATTR_SPARSE_MMA_MASK
	.align		4
.L_290:
        /*0018*/ 	.byte	0x03, 0x50
        /*001a*/ 	.short	0x0000


	//----- nvinfo : EIATTR_MAXREG_COUNT
	.align		4
        /*001c*/ 	.byte	0x03, 0x1b
        /*001e*/ 	.short	0x00ff


	//----- nvinfo : EIATTR_MERCURY_ISA_VERSION
	.align		4
        /*0020*/ 	.byte	0x03, 0x5f
        /*0022*/ 	.short	0x0101


	//----- nvinfo : EIATTR_VRC_CTA_INIT_COUNT
	.align		4
        /*0024*/ 	.byte	0x02, 0x4a
	.zero		1
	.zero		1


	//----- nvinfo : EIATTR_EXIT_INSTR_OFFSETS
	.align		4
        /*0028*/ 	.byte	0x04, 0x1c
        /*002a*/ 	.short	(.L_292 - .L_291)


	//   ....[0]....
.L_291:
        /*002c*/ 	.word	0x00000010


	//----- nvinfo : EIATTR_MAX_THREADS
	.align		4
.L_292:
        /*0030*/ 	.byte	0x04, 0x05
        /*0032*/ 	.short	(.L_294 - .L_293)
.L_293:
        /*0034*/ 	.word	0x00000080
        /*0038*/ 	.word	0x00000001
        /*003c*/ 	.word	0x00000001


	//----- nvinfo : EIATTR_CBANK_PARAM_SIZE
	.align		4
.L_294:
        /*0040*/ 	.byte	0x03, 0x19
        /*0042*/ 	.short	0x0438


	//----- nvinfo : EIATTR_PARAM_CBANK
	.align		4
        /*0044*/ 	.byte	0x04, 0x0a
        /*0046*/ 	.short	(.L_296 - .L_295)
	.align		4
.L_295:
        /*0048*/ 	.word	index@(.nv.constant0._ZN7cutlass13device_kernelIN5flash19enable_sm80_to_sm89INS1_16FlashAttnFwdSm80INS1_25CollectiveMainloopFwdSm80ILi4ELi1ELb0EN4cute5tupleIJNS5_1CILi128EEENS7_ILi80EEENS7_ILi64EEEEEELi64ENS_10bfloat16_tEfNS_4arch4Sm80ELb0ELb1ELb0ELb1ELb1ELb1ELb1ELb1EEENS1_21CollectiveEpilogueFwdINS6_IJS8_SA_S9_EEENS6_IJNS7_ILi1EEESI_SI_EEESC_SE_Li128ELb1ELb1ELb1ELb0EEENS1_36VarlenDynamicPersistentTileSchedulerILi128ELi80ELi128ELi128ELb1ELb1ELb0ELb1ELb0ELb1EEEEEEEEEvNT_6ParamsE)
        /*004c*/ 	.short	0x0380
        /*004e*/ 	.short	0x0438


	//----- nvinfo : EIATTR_SW_WAR
	.align		4
.L_296:
        /*0050*/ 	.byte	0x04, 0x36
        /*0052*/ 	.short	(.L_298 - .L_297)
.L_297:
        /*0054*/ 	.word	0x00000008
.L_298:


//--------------------- .nv.info._ZN7cutlass13device_kernelIN5flash19enable_sm80_to_sm89INS1_16FlashAttnFwdSm80INS1_25CollectiveMainloopFwdSm80ILi4ELi1ELb0EN4cute5tupleIJNS5_1CILi128EEENS7_ILi112EEENS7_ILi64EEEEEELi64ENS_10bfloat16_tEfNS_4arch4Sm80ELb1ELb0ELb0ELb0ELb1ELb0ELb1ELb1EEENS1_21CollectiveEpilogueFwdINS6_IJS8_SA_S9_EEENS6_IJNS7_ILi1EEESI_SI_EEESC_SE_Li128ELb0ELb1ELb1ELb0EEENS1_30DynamicPersistentTileSchedulerILi128ELi128ELb1ELb1ELb0EEEEEEEEEvNT_6ParamsE --------------------------
	.section	.nv.info._ZN7cutlass13device_kernelIN5flash19enable_sm80_to_sm89INS1_16FlashAttnFwdSm80INS1_25CollectiveMainloopFwdSm80ILi4ELi1ELb0EN4cute5tupleIJNS5_1CILi128EEENS7_ILi112EEENS7_ILi64EEEEEELi64ENS_10bfloat16_tEfNS_4arch4Sm80ELb1ELb0ELb0ELb0ELb1ELb0ELb1ELb1EEENS1_21CollectiveEpilogueFwdINS6_IJS8_SA_S9_EEENS6_IJNS7_ILi1EEESI_SI_EEESC_SE_Li128ELb0ELb1ELb1ELb0EEENS1_30DynamicPersistentTileSchedulerILi128ELi128ELb1ELb1ELb0EEEEEEEEEvNT_6ParamsE,"",@"SHT_CUDA_INFO"
	.sectionflags	@""
	.align	4


	//----- nvinfo : EIATTR_CUDA_API_VERSION
	.align		4
        /*0000*/ 	.byte	0x04, 0x37
        /*0002*/ 	.short	(.L_300 - .L_299)
.L_299:
        /*0004*/ 	.word	0x00000082


	//----- nvinfo : EIATTR_KPARAM_INFO
	.align		4
.L_300:
        /*0008*/ 	.byte	0x04, 0x17
        /*000a*/ 	.short	(.L_302 - .L_301)
.L_301:
        /*000c*/ 	.word	0x00000000
        /*0010*/ 	.short	0x0000
        /*0012*/ 	.short	0x0000
        /*0014*/ 	.byte	0x00, 0xf0, 0xa1, 0x10


	//----- nvinfo : EIATTR_SPARSE_MMA_MASK
	.align		4
.L_302:
        /*0018*/ 	.byte	0x03, 0x50
        /*001a*/ 	.short	0x0000


	//----- nvinfo : EIATTR_MAXREG_COUNT
	.align		4
        /*001c*/ 	.byte	0x03, 0x1b
        /*001e*/ 	.short	0x00ff


	//----- nvinfo : EIATTR_MERCURY_ISA_VERSION
	.align		4
        /*0020*/ 	.byte	0x03, 0x5f
        /*0022*/ 	.short	0x0101


	//----- nvinfo : EIATTR_VRC_CTA_INIT_COUNT
	.align		4
        /*0024*/ 	.byte	0x02, 0x4a
	.zero		1
	.zero		1


	//----- nvinfo : EIATTR_EXIT_INSTR_OFFSETS
	.align		4
        /*0028*/ 	.byte	0x04, 0x1c
        /*002a*/ 	.short	(.L_304 - .L_303)


	//   ....[0]....
.L_303:
        /*002c*/ 	.word	0x00000010


	//----- nvinfo : EIATTR_MAX_THREADS
	.align		4
.L_304:
        /*0030*/ 	.byte	0x04, 0x05
        /*0032*/ 	.short	(.L_306 - .L_305)
.L_305:
        /*0034*/ 	.word	0x00000080
        /*0038*/ 	.word	0x00000001
        /*003c*/ 	.word	0x00000001


	//----- nvinfo : EIATTR_CBANK_PARAM_SIZE
	.align		4
.L_306:
        /*0040*/ 	.byte	0x03, 0x19
        /*0042*/ 	.short	0x0428


	//----- nvinfo : EIATTR_PARAM_CBANK
	.align		4
        /*0044*/ 	.byte	0x04, 0x0a
        /*0046*/ 	.short	(.L_308 - .L_307)
	.align		4
.L_307:
        /*0048*/ 	.word	index@(.nv.constant0._ZN7cutlass13device_kernelIN5flash19enable_sm80_to_sm89INS1_16FlashAttnFwdSm80INS1_25CollectiveMainloopFwdSm80ILi4ELi1ELb0EN4cute5tupleIJNS5_1CILi128EEENS7_ILi112EEENS7_ILi64EEEEEELi64ENS_10bfloat16_tEfNS_4arch4Sm80ELb1ELb0ELb0ELb0ELb1ELb0ELb1ELb1EEENS1_21CollectiveEpilogueFwdINS6_IJS8_SA_S9_EEENS6_IJNS7_ILi1EEESI_SI_EEESC_SE_Li128ELb0ELb1ELb1ELb0EEENS1_30DynamicPersistentTileSchedulerILi128ELi128ELb1ELb1ELb0EEEEEEEEEvNT_6ParamsE)
        /*004c*/ 	.short	0x0380
        /*004e*/ 	.short	0x0428


	//----- nvinfo : EIATTR_SW_WAR
	.align		4
.L_308:
        /*0050*/ 	.byte	0x04, 0x36
        /*0052*/ 	.short	(.L_310 - .L_309)
.L_309:
        /*0054*/ 	.word	0x00000008
.L_310:


//--------------------- .nv.info._ZN7cutlass13device_kernelIN5flash19enable_sm80_to_sm89INS1_16FlashAttnFwdSm80INS1_25CollectiveMainloopFwdSm80ILi4ELi1ELb0EN4cute5tupleIJNS5_1CILi128EEENS7_ILi80EEENS7_ILi64EEEEEELi64ENS_10bfloat16_tEfNS_4arch4Sm80ELb1ELb0ELb0ELb1ELb1ELb0ELb1ELb1EEENS1_21CollectiveEpilogueFwdINS6_IJS8_SA_S9_EEENS6_IJNS7_ILi1EEESI_SI_EEESC_SE_Li128ELb1ELb1ELb1ELb0EEENS1_36VarlenDynamicPersistentTileSchedulerILi128ELi80ELi128ELi128ELb1ELb1ELb0ELb1ELb1ELb1EEEEEEEEEvNT_6ParamsE --------------------------
	.section	.nv.info._ZN7cutlass13device_kernelIN5flash19enable_sm80_to_sm89INS1_16FlashAttnFwdSm80INS1_25CollectiveMainloopFwdSm80ILi4ELi1ELb0EN4cute5tupleIJNS5_1CILi128EEENS7_ILi80EEENS7_ILi64EEEEEELi64ENS_10bfloat16_tEfNS_4arch4Sm80ELb1ELb0ELb0ELb1ELb1ELb0ELb1ELb1EEENS1_21CollectiveEpilogueFwdINS6_IJS8_SA_S9_EEENS6_IJNS7_ILi1EEESI_SI_EEESC_SE_Li128ELb1ELb1ELb1ELb0EEENS1_36VarlenDynamicPersistentTileSchedulerILi128ELi80ELi128ELi128ELb1ELb1ELb0ELb1ELb1ELb1EEEEEEEEEvNT_6ParamsE,"",@"SHT_CUDA_INFO"
	.sectionflags	@""
	.align	4


	//----- nvinfo : EIATTR_CUDA_API_VERSION
	.align		4
        /*0000*/ 	.byte	0x04, 0x37
        /*0002*/ 	.short	(.L_312 - .L_311)
.L_311:
        /*0004*/ 	.word	0x00000082


	//----- nvinfo : EIATTR_KPARAM_INFO
	.align		4
.L_312:
        /*0008*/ 	.byte	0x04, 0x17
        /*000a*/ 	.short	(.L_314 - .L_313)
.L_313:
        /*000c*/ 	.word	0x00000000
        /*0010*/ 	.short	0x0000
        /*0012*/ 	.short	0x0000
        /*0014*/ 	.byte	0x00, 0xf0, 0xe1, 0x10


	//----- nvinfo : EIATTR_SPARSE_MMA_MASK
	.align		4
.L_314:
        /*0018*/ 	.byte	0x03, 0x50
        /*001a*/ 	.short	0x0000


	//----- nvinfo : EIATTR_MAXREG_COUNT
	.align		4
        /*001c*/ 	.byte	0x03, 0x1b
        /*001e*/ 	.short	0x00ff


	//----- nvinfo : EIATTR_MERCURY_ISA_VERSION
	.align		4
        /*0020*/ 	.byte	0x03, 0x5f
        /*0022*/ 	.short	0x0101


	//----- nvinfo : EIATTR_VRC_CTA_INIT_COUNT
	.align		4
        /*0024*/ 	.byte	0x02, 0x4a
	.zero		1
	.zero		1


	//----- nvinfo : EIATTR_EXIT_INSTR_OFFSETS
	.align		4
        /*0028*/ 	.byte	0x04, 0x1c
        /*002a*/ 	.short	(.L_316 - .L_315)


	//   ....[0]....
.L_315:
        /*002c*/ 	.word	0x00000010


	//----- nvinfo : EIATTR_MAX_THREADS
	.align		4
.L_316:
        /*0030*/ 	.byte	0x04, 0x05
        /*0032*/ 	.short	(.L_318 - .L_317)
.L_317:
        /*0034*/ 	.word	0x00000080
        /*0038*/ 	.word	0x00000001
        /*003c*/ 	.word	0x00000001


	//----- nvinfo : EIATTR_CBANK_PARAM_SIZE
	.align		4
.L_318:
        /*0040*/ 	.byte	0x03, 0x19
        /*0042*/ 	.short	0x0438


	//----- nvinfo : EIATTR_PARAM_CBANK
	.align		4
        /*0044*/ 	.byte	0x04, 0x0a
        /*0046*/ 	.short	(.L_320 - .L_319)
	.align		4
.L_319:
        /*0048*/ 	.word	index@(.nv.constant0._ZN7cutlass13device_kernelIN5flash19enable_sm80_to_sm89INS1_16FlashAttnFwdSm80INS1_25CollectiveMainloopFwdSm80ILi4ELi1ELb0EN4cute5tupleIJNS5_1CILi128EEENS7_ILi80EEENS7_ILi64EEEEEELi64ENS_10bfloat16_tEfNS_4arch4Sm80ELb1ELb0ELb0ELb1ELb1ELb0ELb1ELb1EEENS1_21CollectiveEpilogueFwdINS6_IJS8_SA_S9_EEENS6_IJNS7_ILi1EEESI_SI_EEESC_SE_Li128ELb1ELb1ELb1ELb0EEENS1_36VarlenDynamicPersistentTileSchedulerILi128ELi80ELi128ELi128ELb1ELb1ELb0ELb1ELb1ELb1EEEEEEEEEvNT_6ParamsE)
        /*004c*/ 	.short	0x0380
        /*004e*/ 	.short	0x0438


	//----- nvinfo : EIATTR_SW_WAR
	.align		4
.L_320:
        /*0050*/ 	.byte	0x04, 0x36
        /*0052*/ 	.short	(.L_322 - .L_321)
.L_321:
        /*0054*/ 	.word	0x00000008
.L_322:


//--------------------- .nv.info._ZN7cutlass13device_kernelIN5flash19enable_sm80_to_sm89INS1_16FlashAttnFwdSm80INS1_25CollectiveMainloopFwdSm80ILi4ELi1ELb0EN4cute5tupleIJNS5_1CILi128EEENS7_ILi80EEENS7_ILi64EEEEEELi64ENS_10bfloat16_tEfNS_4arch4Sm80ELb1ELb0ELb0ELb1ELb1ELb1ELb1ELb1EEENS1_21CollectiveEpilogueFwdINS6_IJS8_SA_S9_EEENS6_IJNS7_ILi1EEESI_SI_EEESC_SE_Li128ELb1ELb1ELb1ELb0EEENS1_36VarlenDynamicPersistentTileSchedulerILi128ELi80ELi128ELi128ELb1ELb1ELb0ELb1ELb1ELb1EEEEEEEEEvNT_6ParamsE --------------------------
	.section	.nv.info._ZN7cutlass13device_kernelIN5flash19enable_sm80_to_sm89INS1_16FlashAttnFwdSm80INS1_25CollectiveMainloopFwdSm80ILi4ELi1ELb0EN4cute5tupleIJNS5_1CILi128EEENS7_ILi80EEENS7_ILi64EEEEEELi64ENS_10bfloat16_tEfNS_4arch4Sm80ELb1ELb0ELb0ELb1ELb1ELb1ELb1ELb1EEENS1_21CollectiveEpilogueFwdINS6_IJS8_SA_S9_EEENS6_IJNS7_ILi1EEESI_SI_EEESC_SE_Li128ELb1ELb1ELb1ELb0EEENS1_36VarlenDynamicPersistentTileSchedulerILi128ELi80ELi128ELi128ELb1ELb1ELb0ELb1ELb1ELb1EEEEEEEEEvNT_6ParamsE,"",@"SHT_CUDA_INFO"
	.sectionflags	@""
	.align	4


	//----- nvinfo : EIATTR_CUDA_API_VERSION
	.align		4
        /*0000*/ 	.byte	0x04, 0x37
        /*0002*/ 	.short	(.L_324 - .L_323)
.L_323:
        /*0004*/ 	.word	0x00000082


	//----- nvinfo : EIATTR_KPARAM_INFO
	.align		4
.L_324:
        /*0008*/ 	.byte	0x04, 0x17
        /*000a*/ 	.short	(.L_326 - .L_325)
.L_325:
        /*000c*/ 	.word	0x00000000
        /*0010*/ 	.short	0x0000
        /*0012*/ 	.short	0x0000
        /*0014*/ 	.byte	0x00, 0xf0, 0xe1, 0x10


	//----- nvinfo : EIATTR_SPARSE_MMA_MASK
	.align		4
.L_326:
        /*0018*/ 	.byte	0x03, 0x50
        /*001a*/ 	.short	0x0000


	//----- nvinfo : EIATTR_MAXREG_COUNT
	.align		4
        /*001c*/ 	.byte	0x03, 0x1b
        /*001e*/ 	.short	0x00ff


	//----- nvinfo : EIATTR_MERCURY_ISA_VERSION
	.align		4
        /*0020*/ 	.byte	0x03, 0x5f
        /*0022*/ 	.short	0x0101


	//----- nvinfo : EIATTR_VRC_CTA_INIT_COUNT
	.align		4
        /*0024*/ 	.byte	0x02, 0x4a
	.zero		1
	.zero		1


	//----- nvinfo : EIATTR_EXIT_INSTR_OFFSETS
	.align		4
        /*0028*/ 	.byte	0x04, 0x1c
        /*002a*/ 	.short	(.L_328 - .L_327)


	//   ....[0]....
.L_327:
        /*002c*/ 	.word	0x00000010


	//----- nvinfo : EIATTR_MAX_THREADS
	.align		4
.L_328:
        /*0030*/ 	.byte	0x04, 0x05
        /*0032*/ 	.short	(.L_330 - .L_329)
.L_329:
        /*0034*/ 	.word	0x00000080
        /*0038*/ 	.word	0x00000001
        /*003c*/ 	.word	0x00000001


	//----- nvinfo : EIATTR_CBANK_PARAM_SIZE
	.align		4
.L_330:
        /*0040*/ 	.byte	0x03, 0x19
        /*0042*/ 	.short	0x0438


	//----- nvinfo : EIATTR_PARAM_CBANK
	.align		4
        /*0044*/ 	.byte	0x04, 0x0a
        /*0046*/ 	.short	(.L_332 - .L_331)
	.align		4
.L_331:
        /*0048*/ 	.word	index@(.nv.constant0._ZN7cutlass13device_kernelIN5flash19enable_sm80_to_sm89INS1_16FlashAttnFwdSm80INS1_25CollectiveMainloopFwdSm80ILi4ELi1ELb0EN4cute5tupleIJNS5_1CILi128EEENS7_ILi80EEENS7_ILi64EEEEEELi64ENS_10bfloat16_tEfNS_4arch4Sm80ELb1ELb0ELb0ELb1ELb1ELb1ELb1ELb1EEENS1_21CollectiveEpilogueFwdINS6_IJS8_SA_S9_EEENS6_IJNS7_ILi1EEESI_SI_EEESC_SE_Li128ELb1ELb1ELb1ELb0EEENS1_36VarlenDynamicPersistentTileSchedulerILi128ELi80ELi128ELi128ELb1ELb1ELb0ELb1ELb1ELb1EEEEEEEEEvNT_6ParamsE)
        /*004c*/ 	.short	0x0380
        /*004e*/ 	.short	0x0438


	//----- nvinfo : EIATTR_SW_WAR
	.align		4
.L_332:
        /*0050*/ 	.byte	0x04, 0x36
        /*0052*/ 	.short	(.L_334 - .L_333)
.L_333:
        /*0054*/ 	.word	0x00000008
.L_334:


//--------------------- .nv.callgraph             --------------------------
	.section	.nv.callgraph,"",@"SHT_CUDA_CALLGRAPH"
	.align	4
	.sectionentsize	8
	.align		4
        /*0000*/ 	.word	0x00000000
	.align		4
        /*0004*/ 	.word	0xffffffff
	.align		4
        /*0008*/ 	.word	0x00000000
	.align		4
        /*000c*/ 	.word	0xfffffffe
	.align		4
        /*0010*/ 	.word	0x00000000
	.align		4
        /*0014*/ 	.word	0xfffffffd
	.align		4
        /*0018*/ 	.word	0x00000000
	.align		4
        /*001c*/ 	.word	0xfffffffc


//--------------------- .nv.constant4             --------------------------
	.section	.nv.constant4,"a",@progbits
	.align	8
	.align		8
.nv.constant4:
        /*0000*/ 	.dword	_ZN88_INTERNAL_5db2b04c_52_flash_fwd_hdim64_bf16_paged_split_softcapall_sm80_cu_49158569_33974cuda3std3__45__cpo5beginE
	.align		8
        /*0008*/ 	.dword	_ZN88_INTERNAL_5db2b04c_52_flash_fwd_hdim64_bf16_paged_split_softcapall_sm80_cu_49158569_33974cuda3std3__45__cpo3endE
	.align		8
        /*0010*/ 	.dword	_ZN88_INTERNAL_5db2b04c_52_flash_fwd_hdim64_bf16_paged_split_softcapall_sm80_cu_49158569_33974cuda3std3__45__cpo6cbeginE
	.align		8
        /*0018*/ 	.dword	_ZN88_INTERNAL_5db2b04c_52_flash_fwd_hdim64_bf16_paged_split_softcapall_sm80_cu_49158569_33974cuda3std3__45__cpo4cendE
	.align		8
        /*0020*/ 	.dword	_ZN88_INTERNAL_5db2b04c_52_flash_fwd_hdim64_bf16_paged_split_softcapall_sm80_cu_49158569_33974cuda3std3__490_GLOBAL__N__5db2b04c_52_flash_fwd_hdim64_bf16_paged_split_softcapall_sm80_cu_49158569_33976ignoreE
	.align		8
        /*0028*/ 	.dword	_ZN88_INTERNAL_5db2b04c_52_flash_fwd_hdim64_bf16_paged_split_softcapall_sm80_cu_49158569_33974cuda3std3__419piecewise_constructE
	.align		8
        /*0030*/ 	.dword	_ZN88_INTERNAL_5db2b04c_52_flash_fwd_hdim64_bf16_paged_split_softcapall_sm80_cu_49158569_33974cuda3std3__48in_placeE
	.align		8
        /*0038*/ 	.dword	_ZN88_INTERNAL_5db2b04c_52_flash_fwd_hdim64_bf16_paged_split_softcapall_sm80_cu_49158569_33974cuda3std6ranges3__45__cpo4swapE
	.align		8
        /*0040*/ 	.dword	_ZN88_INTERNAL_5db2b04c_52_flash_fwd_hdim64_bf16_paged_split_softcapall_sm80_cu_49158569_33974cuda3std6ranges3__45__cpo9iter_moveE
	.align		8
        /*0048*/ 	.dword	_ZN88_INTERNAL_5db2b04c_52_flash_fwd_hdim64_bf16_paged_split_softcapall_sm80_cu_49158569_33974cute7productE
	.align		8
        /*0050*/ 	.dword	_ZN88_INTERNAL_5db2b04c_52_flash_fwd_hdim64_bf16_paged_split_softcapall_sm80_cu_49158569_33974cute1_E


//--------------------- .text._ZN7cutlass13device_kernelIN5flash19enable_sm80_to_sm89INS1_16FlashAttnFwdSm80INS1_25CollectiveMainloopFwdSm80ILi4ELi1ELb0EN4cute5tupleIJNS5_1CILi128EEENS7_ILi112EEENS7_ILi64EEEEEELi64ENS_10bfloat16_tEfNS_4arch4Sm80ELb0ELb0ELb1ELb0ELb1ELb0ELb1ELb1EEENS1_21CollectiveEpilogueFwdINS6_IJS8_SA_S9_EEENS6_IJNS7_ILi1EEESI_SI_EEESC_SE_Li128ELb0ELb1ELb1ELb0EEENS1_19SingleTileSchedulerILb0ELb1ELb1ELi128EEEEEEEEEvNT_6ParamsE --------------------------
	.section	.text._ZN7cutlass13device_kernelIN5flash19enable_sm80_to_sm89INS1_16FlashAttnFwdSm80INS1_25CollectiveMainloopFwdSm80ILi4ELi1ELb0EN4cute5tupleIJNS5_1CILi128EEENS7_ILi112EEENS7_ILi64EEEEEELi64ENS_10bfloat16_tEfNS_4arch4Sm80ELb0ELb0ELb1ELb0ELb1ELb0ELb1ELb1EEENS1_21CollectiveEpilogueFwdINS6_IJS8_SA_S9_EEENS6_IJNS7_ILi1EEESI_SI_EEESC_SE_Li128ELb0ELb1ELb1ELb0EEENS1_19SingleTileSchedulerILb0ELb1ELb1ELi128EEEEEEEEEvNT_6ParamsE,"ax",@progbits
	.align	128
.text._ZN7cutlass13device_kernelIN5flash19enable_sm80_to_sm89INS1_16FlashAttnFwdSm80INS1_25CollectiveMainloopFwdSm80ILi4ELi1ELb0EN4cute5tupleIJNS5_1CILi128EEENS7_ILi112EEENS7_ILi64EEEEEELi64ENS_10bfloat16_tEfNS_4arch4Sm80ELb0ELb0ELb1ELb0ELb1ELb0ELb1ELb1EEENS1_21CollectiveEpilogueFwdINS6_IJS8_SA_S9_EEENS6_IJNS7_ILi1EEESI_SI_EEESC_SE_Li128ELb0ELb1ELb1ELb0EEENS1_19SingleTileSchedulerILb0ELb1ELb1ELi128EEEEEEEEEvNT_6ParamsE:
        .type           _ZN7cutlass13device_kernelIN5flash19enable_sm80_to_sm89INS1_16FlashAttnFwdSm80INS1_25CollectiveMainloopFwdSm80ILi4ELi1ELb0EN4cute5tupleIJNS5_1CILi128EEENS7_ILi112EEENS7_ILi64EEEEEELi64ENS_10bfloat16_tEfNS_4arch4Sm80ELb0ELb0ELb1ELb0ELb1ELb0ELb1ELb1EEENS1_21CollectiveEpilogueFwdINS6_IJS8_SA_S9_EEENS6_IJNS7_ILi1EEESI_SI_EEESC_SE_Li128ELb0ELb1ELb1ELb0EEENS1_19SingleTileSchedulerILb0ELb1ELb1ELi128EEEEEEEEEvNT_6ParamsE,@function
        .size           _ZN7cutlass13device_kernelIN5flash19enable_sm80_to_sm89INS1_16FlashAttnFwdSm80INS1_25CollectiveMainloopFwdSm80ILi4ELi1ELb0EN4cute5tupleIJNS5_1CILi128EEENS7_ILi112EEENS7_ILi64EEEEEELi64ENS_10bfloat16_tEfNS_4arch4Sm80ELb0ELb0ELb1ELb0ELb1ELb0ELb1ELb1EEENS1_21CollectiveEpilogueFwdINS6_IJS8_SA_S9_EEENS6_IJNS7_ILi1EEESI_SI_EEESC_SE_Li128ELb0ELb1ELb1ELb0EEENS1_19SingleTileSchedulerILb0ELb1ELb1ELi128EEEEEEEEEvNT_6ParamsE,(.L_x_18 - _ZN7cutlass13device_kernelIN5flash19enable_sm80_to_sm89INS1_16FlashAttnFwdSm80INS1_25CollectiveMainloopFwdSm80ILi4ELi1ELb0EN4cute5tupleIJNS5_1CILi128EEENS7_ILi112EEENS7_ILi64EEEEEELi64ENS_10bfloat16_tEfNS_4arch4Sm80ELb0ELb0ELb1ELb0ELb1ELb0ELb1ELb1EEENS1_21CollectiveEpilogueFwdINS6_IJS8_SA_S9_EEENS6_IJNS7_ILi1EEESI_SI_EEESC_SE_Li128ELb0ELb1ELb1ELb0EEENS1_19SingleTileSchedulerILb0ELb1ELb1ELi128EEEEEEEEEvNT_6ParamsE)
        .other          _ZN7cutlass13device_kernelIN5flash19enable_sm80_to_sm89INS1_16FlashAttnFwdSm80INS1_25CollectiveMainloopFwdSm80ILi4ELi1ELb0EN4cute5tupleIJNS5_1CILi128EEENS7_ILi112EEENS7_ILi64EEEEEELi64ENS_10bfloat16_tEfNS_4arch4Sm80ELb0ELb0ELb1ELb0ELb1ELb0ELb1ELb1EEENS1_21CollectiveEpilogueFwdINS6_IJS8_SA_S9_EEENS6_IJNS7_ILi1EEESI_SI_EEESC_SE_Li128ELb0ELb1ELb1ELb0EEENS1_19SingleTileSchedulerILb0ELb1ELb1ELi128EEEEEEEEEvNT_6ParamsE,@"STO_CUDA_ENTRY STV_DEFAULT"
_ZN7cutlass13device_kernelIN5flash19enable_sm80_to_sm89INS1_16FlashAttnFwdSm80INS1_25CollectiveMainloopFwdSm80ILi4ELi1ELb0EN4cute5tupleIJNS5_1CILi128EEENS7_ILi112EEENS7_ILi64EEEEEELi64ENS_10bfloat16_tEfNS_4arch4Sm80ELb0ELb0ELb1ELb0ELb1ELb0ELb1ELb1EEENS1_21CollectiveEpilogueFwdINS6_IJS8_SA_S9_EEENS6_IJNS7_ILi1EEESI_SI_EEESC_SE_Li128ELb0ELb1ELb1ELb0EEENS1_19SingleTileSchedulerILb0ELb1ELb1ELi128EEEEEEEEEvNT_6ParamsE:
[----:B------:R-:W-:Y:S01]  /*0000*/  LDC R1, c[0x0][0x37c] ;  /* 0x0000df00ff017b82 */ /* 0x000fe20000000800 */
[----:B------:R-:W-:Y:S05]  /*0010*/  EXIT ;  /* 0x000000000000794d */ /* 0x000fea0003800000 */
.L_x_0:
[----:B------:R-:W-:-:S00]  /*0020*/  BRA `(.L_x_0) ;  /* 0xfffffffc00fc7947 */ /* 0x000fc0000383ffff */
[----:B------:R-:W-:-:S00]  /*0030*/  NOP ;  /* 0x0000000000007918 */ /* 0x000fc00000000000 */
        /* <DEDUP_REMOVED lines=12> */
.L_x_18:


//--------------------- .text._ZN7cutlass13device_kernelIN5flash19enable_sm80_to_sm89INS1_16FlashAttnFwdSm80INS1_25CollectiveMainloopFwdSm80ILi4ELi1ELb0EN4cute5tupleIJNS5_1CILi128EEENS7_ILi80EEENS7_ILi64EEEEEELi64ENS_10bfloat16_tEfNS_4arch4Sm80ELb0ELb0ELb1ELb1ELb1ELb0ELb1ELb1EEENS1_21CollectiveEpilogueFwdINS6_IJS8_SA_S9_EEENS6_IJNS7_ILi1EEESI_SI_EEESC_SE_Li128ELb1ELb1ELb1ELb0EEENS1_36VarlenDynamicPersistentTileSchedulerILi128ELi80ELi128ELi128ELb1ELb1ELb0ELb0ELb1ELb1EEEEEEEEEvNT_6ParamsE --------------------------
	.section	.text._ZN7cutlass13device_kernelIN5flash19enable_sm80_to_sm89INS1_16FlashAttnFwdSm80INS1_25CollectiveMainloopFwdSm80ILi4ELi1ELb0EN4cute5tupleIJNS5_1CILi128EEENS7_ILi80EEENS7_ILi64EEEEEELi64ENS_10bfloat16_tEfNS_4arch4Sm80ELb0ELb0ELb1ELb1ELb1ELb0ELb1ELb1EEENS1_21CollectiveEpilogueFwdINS6_IJS8_SA_S9_EEENS6_IJNS7_ILi1EEESI_SI_EEESC_SE_Li128ELb1ELb1ELb1ELb0EEENS1_36VarlenDynamicPersistentTileSchedulerILi128ELi80ELi128ELi128ELb1ELb1ELb0ELb0ELb1ELb1EEEEEEEEEvNT_6ParamsE,"ax",@progbits
	.align	128
.text._ZN7cutlass13device_kernelIN5flash19enable_sm80_to_sm89INS1_16FlashAttnFwdSm80INS1_25CollectiveMainloopFwdSm80ILi4ELi1ELb0EN4cute5tupleIJNS5_1CILi128EEENS7_ILi80EEENS7_ILi64EEEEEELi64ENS_10bfloat16_tEfNS_4arch4Sm80ELb0ELb0ELb1ELb1ELb1ELb0ELb1ELb1EEENS1_21CollectiveEpilogueFwdINS6_IJS8_SA_S9_EEENS6_IJNS7_ILi1EEESI_SI_EEESC_SE_Li128ELb1ELb1ELb1ELb0EEENS1_36VarlenDynamicPersistentTileSchedulerILi128ELi80ELi128ELi128ELb1ELb1ELb0ELb0ELb1ELb1EEEEEEEEEvNT_6ParamsE:
        .type           _ZN7cutlass13device_kernelIN5flash19enable_sm80_to_sm89INS1_16FlashAttnFwdSm80INS1_25CollectiveMainloopFwdSm80ILi4ELi1ELb0EN4cute5tupleIJNS5_1CILi128EEENS7_ILi80EEENS7_ILi64EEEEEELi64ENS_10bfloat16_tEfNS_4arch4Sm80ELb0ELb0ELb1ELb1ELb1ELb0ELb1ELb1EEENS1_21CollectiveEpilogueFwdINS6_IJS8_SA_S9_EEENS6_IJNS7_ILi1EEESI_SI_EEESC_SE_Li128ELb1ELb1ELb1ELb0EEENS1_36VarlenDynamicPersistentTileSchedulerILi128ELi80ELi128ELi128ELb1ELb1ELb0ELb0ELb1ELb1EEEEEEEEEvNT_6ParamsE,@function
        .size           _ZN7cutlass13device_kernelIN5flash19enable_sm80_to_sm89INS1_16FlashAttnFwdSm80INS1_25CollectiveMainloopFwdSm80ILi4ELi1ELb0EN4cute5tupleIJNS5_1CILi128EEENS7_ILi80EEENS7_ILi64EEEEEELi64ENS_10bfloat16_tEfNS_4arch4Sm80ELb0ELb0ELb1ELb1ELb1ELb0ELb1ELb1EEENS1_21CollectiveEpilogueFwdINS6_IJS8_SA_S9_EEENS6_IJNS7_ILi1EEESI_SI_EEESC_SE_Li128ELb1ELb1ELb1ELb0EEENS1_36VarlenDynamicPersistentTileSchedulerILi128ELi80ELi128ELi128ELb1ELb1ELb0ELb0ELb1ELb1EEEEEEEEEvNT_6ParamsE,(.L_x_19 - _ZN7cutlass13device_kernelIN5flash19enable_sm80_to_sm89INS1_16FlashAttnFwdSm80INS1_25CollectiveMainloopFwdSm80ILi4ELi1ELb0EN4cute5tupleIJNS5_1CILi128EEENS7_ILi80EEENS7_ILi64EEEEEELi64ENS_10bfloat16_tEfNS_4arch4Sm80ELb0ELb0ELb1ELb1ELb1ELb0ELb1ELb1EEENS1_21CollectiveEpilogueFwdINS6_IJS8_SA_S9_EEENS6_IJNS7_ILi1EEESI_SI_EEESC_SE_Li128ELb1ELb1ELb1ELb0EEENS1_36VarlenDynamicPersistentTileSchedulerILi128ELi80ELi128ELi128ELb1ELb1ELb0ELb0ELb1ELb1EEEEEEEEEvNT_6ParamsE)
        .other          _ZN7cutlass13device_kernelIN5flash19enable_sm80_to_sm89INS1_16FlashAttnFwdSm80INS1_25CollectiveMainloopFwdSm80ILi4ELi1ELb0EN4cute5tupleIJNS5_1CILi128EEENS7_ILi80EEENS7_ILi64EEEEEELi64ENS_10bfloat16_tEfNS_4arch4Sm80ELb0ELb0ELb1ELb1ELb1ELb0ELb1ELb1EEENS1_21CollectiveEpilogueFwdINS6_IJS8_SA_S9_EEENS6_IJNS7_ILi1EEESI_SI_EEESC_SE_Li128ELb1ELb1ELb1ELb0EEENS1_36VarlenDynamicPersistentTileSchedulerILi128ELi80ELi128ELi128ELb1ELb1ELb0ELb0ELb1ELb1EEEEEEEEEvNT_6ParamsE,@"STO_CUDA_ENTRY STV_DEFAULT"
_ZN7cutlass13device_kernelIN5flash19enable_sm80_to_sm89INS1_16FlashAttnFwdSm80INS1_25CollectiveMainloopFwdSm80ILi4ELi1ELb0EN4cute5tupleIJNS5_1CILi128EEENS7_ILi80EEENS7_ILi64EEEEEELi64ENS_10bfloat16_tEfNS_4arch4Sm80ELb0ELb0ELb1ELb1ELb1ELb0ELb1ELb1EEENS1_21CollectiveEpilogueFwdINS6_IJS8_SA_S9_EEENS6_IJNS7_ILi1EEESI_SI_EEESC_SE_Li128ELb1ELb1ELb1ELb0EEENS1_36VarlenDynamicPersistentTileSchedulerILi128ELi80ELi128ELi128ELb1ELb1ELb0ELb0ELb1ELb1EEEEEEEEEvNT_6ParamsE:
[----:B------:R-:W-:Y:S01]  /*0000*/  LDC R1, c[0x0][0x37c] ;  /* 0x0000df00ff017b82 */ /* 0x000fe20000000800 */
[----:B------:R-:W-:Y:S05]  /*0010*/  EXIT ;  /* 0x000000000000794d */ /* 0x000fea0003800000 */
.L_x_1:
        /* <DEDUP_REMOVED lines=14> */
.L_x_19:


//--------------------- .text._ZN7cutlass13device_kernelIN5flash19enable_sm80_to_sm89INS1_16FlashAttnFwdSm80INS1_25CollectiveMainloopFwdSm80ILi4ELi1ELb0EN4cute5tupleIJNS5_1CILi128EEENS7_ILi80EEENS7_ILi64EEEEEELi64ENS_10bfloat16_tEfNS_4arch4Sm80ELb0ELb0ELb1ELb1ELb1ELb1ELb1ELb1EEENS1_21CollectiveEpilogueFwdINS6_IJS8_SA_S9_EEENS6_IJNS7_ILi1EEESI_SI_EEESC_SE_Li128ELb1ELb1ELb1ELb0EEENS1_36VarlenDynamicPersistentTileSchedulerILi128ELi80ELi128ELi128ELb1ELb1ELb0ELb0ELb1ELb1EEEEEEEEEvNT_6ParamsE --------------------------
	.section	.text._ZN7cutlass13device_kernelIN5flash19enable_sm80_to_sm89INS1_16FlashAttnFwdSm80INS1_25CollectiveMainloopFwdSm80ILi4ELi1ELb0EN4cute5tupleIJNS5_1CILi128EEENS7_ILi80EEENS7_ILi64EEEEEELi64ENS_10bfloat16_tEfNS_4arch4Sm80ELb0ELb0ELb1ELb1ELb1ELb1ELb1ELb1EEENS1_21CollectiveEpilogueFwdINS6_IJS8_SA_S9_EEENS6_IJNS7_ILi1EEESI_SI_EEESC_SE_Li128ELb1ELb1ELb1ELb0EEENS1_36VarlenDynamicPersistentTileSchedulerILi128ELi80ELi128ELi128ELb1ELb1ELb0ELb0ELb1ELb1EEEEEEEEEvNT_6ParamsE,"ax",@progbits
	.align	128
.text._ZN7cutlass13device_kernelIN5flash19enable_sm80_to_sm89INS1_16FlashAttnFwdSm80INS1_25CollectiveMainloopFwdSm80ILi4ELi1ELb0EN4cute5tupleIJNS5_1CILi128EEENS7_ILi80EEENS7_ILi64EEEEEELi64ENS_10bfloat16_tEfNS_4arch4Sm80ELb0ELb0ELb1ELb1ELb1ELb1ELb1ELb1EEENS1_21CollectiveEpilogueFwdINS6_IJS8_SA_S9_EEENS6_IJNS7_ILi1EEESI_SI_EEESC_SE_Li128ELb1ELb1ELb1ELb0EEENS1_36VarlenDynamicPersistentTileSchedulerILi128ELi80ELi128ELi128ELb1ELb1ELb0ELb0ELb1ELb1EEEEEEEEEvNT_6ParamsE:
        .type           _ZN7cutlass13device_kernelIN5flash19enable_sm80_to_sm89INS1_16FlashAttnFwdSm80INS1_25CollectiveMainloopFwdSm80ILi4ELi1ELb0EN4cute5tupleIJNS5_1CILi128EEENS7_ILi80EEENS7_ILi64EEEEEELi64ENS_10bfloat16_tEfNS_4arch4Sm80ELb0ELb0ELb1ELb1ELb1ELb1ELb1ELb1EEENS1_21CollectiveEpilogueFwdINS6_IJS8_SA_S9_EEENS6_IJNS7_ILi1EEESI_SI_EEESC_SE_Li128ELb1ELb1ELb1ELb0EEENS1_36VarlenDynamicPersistentTileSchedulerILi128ELi80ELi128ELi128ELb1ELb1ELb0ELb0ELb1ELb1EEEEEEEEEvNT_6ParamsE,@function
        .size           _ZN7cutlass13device_kernelIN5flash19enable_sm80_to_sm89INS1_16FlashAttnFwdSm80INS1_25CollectiveMainloopFwdSm80ILi4ELi1ELb0EN4cute5tupleIJNS5_1CILi128EEENS7_ILi80EEENS7_ILi64EEEEEELi64ENS_10bfloat16_tEfNS_4arch4Sm80ELb0ELb0ELb1ELb1ELb1ELb1ELb1ELb1EEENS1_21CollectiveEpilogueFwdINS6_IJS8_SA_S9_EEENS6_IJNS7_ILi1EEESI_SI_EEESC_SE_Li128ELb1ELb1ELb1ELb0EEENS1_36VarlenDynamicPersistentTileSchedulerILi128ELi80ELi128ELi128ELb1ELb1ELb0ELb0ELb1ELb1EEEEEEEEEvNT_6ParamsE,(.L_x_20 - _ZN7cutlass13device_kernelIN5flash19enable_sm80_to_sm89INS1_16FlashAttnFwdSm80INS1_25CollectiveMainloopFwdSm80ILi4ELi1ELb0EN4cute5tupleIJNS5_1CILi128EEENS7_ILi80EEENS7_ILi64EEEEEELi64ENS_10bfloat16_tEfNS_4arch4Sm80ELb0ELb0ELb1ELb1ELb1ELb1ELb1ELb1EEENS1_21CollectiveEpilogueFwdINS6_IJS8_SA_S9_EEENS6_IJNS7_ILi1EEESI_SI_EEESC_SE_Li128ELb1ELb1ELb1ELb0EEENS1_36VarlenDynamicPersistentTileSchedulerILi128ELi80ELi128ELi128ELb1ELb1ELb0ELb0ELb1ELb1EEEEEEEEEvNT_6ParamsE)
        .other          _ZN7cutlass13device_kernelIN5flash19enable_sm80_to_sm89INS1_16FlashAttnFwdSm80INS1_25CollectiveMainloopFwdSm80ILi4ELi1ELb0EN4cute5tupleIJNS5_1CILi128EEENS7_ILi80EEENS7_ILi64EEEEEELi64ENS_10bfloat16_tEfNS_4arch4Sm80ELb0ELb0ELb1ELb1ELb1ELb1ELb1ELb1EEENS1_21CollectiveEpilogueFwdINS6_IJS8_SA_S9_EEENS6_IJNS7_ILi1EEESI_SI_EEESC_SE_Li128ELb1ELb1ELb1ELb0EEENS1_36VarlenDynamicPersistentTileSchedulerILi128ELi80ELi128ELi128ELb1ELb1ELb0ELb0ELb1ELb1EEEEEEEEEvNT_6ParamsE,@"STO_CUDA_ENTRY STV_DEFAULT"
_ZN7cutlass13device_kernelIN5flash19enable_sm80_to_sm89INS1_16FlashAttnFwdSm80INS1_25CollectiveMainloopFwdSm80ILi4ELi1ELb0EN4cute5tupleIJNS5_1CILi128EEENS7_ILi80EEENS7_ILi64EEEEEELi64ENS_10bfloat16_tEfNS_4arch4Sm80ELb0ELb0ELb1ELb1ELb1ELb1ELb1ELb1EEENS1_21CollectiveEpilogueFwdINS6_IJS8_SA_S9_EEENS6_IJNS7_ILi1EEESI_SI_EEESC_SE_Li128ELb1ELb1ELb1ELb0EEENS1_36VarlenDynamicPersistentTileSchedulerILi128ELi80ELi128ELi128ELb1ELb1ELb0ELb0ELb1ELb1EEEEEEEEEvNT_6ParamsE:
[----:B------:R-:W-:Y:S01]  /*0000*/  LDC R1, c[0x0][0x37c] ;  /* 0x0000df00ff017b82 */ /* 0x000fe20000000800 */
[----:B------:R-:W-:Y:S05]  /*0010*/  EXIT ;  /* 0x000000000000794d */ /* 0x000fea0003800000 */
.L_x_2:
        /* <DEDUP_REMOVED lines=14> */
.L_x_20:


//--------------------- .text._ZN7cutlass13device_kernelIN5flash19enable_sm80_to_sm89INS1_16FlashAttnFwdSm80INS1_25CollectiveMainloopFwdSm80ILi4ELi1ELb0EN4cute5tupleIJNS5_1CILi128EEENS7_ILi96EEENS7_ILi64EEEEEELi64ENS_10bfloat16_tEfNS_4arch4Sm80ELb0ELb1ELb1ELb0ELb1ELb0ELb1ELb1EEENS1_21CollectiveEpilogueFwdINS6_IJS8_SA_S9_EEENS6_IJNS7_ILi1EEESI_SI_EEESC_SE_Li128ELb0ELb1ELb1ELb0EEENS1_19SingleTileSchedulerILb0ELb1ELb1ELi128EEEEEEEEEvNT_6ParamsE --------------------------
	.section	.text._ZN7cutlass13device_kernelIN5flash19enable_sm80_to_sm89INS1_16FlashAttnFwdSm80INS1_25CollectiveMainloopFwdSm80ILi4ELi1ELb0EN4cute5tupleIJNS5_1CILi128EEENS7_ILi96EEENS7_ILi64EEEEEELi64ENS_10bfloat16_tEfNS_4arch4Sm80ELb0ELb1ELb1ELb0ELb1ELb0ELb1ELb1EEENS1_21CollectiveEpilogueFwdINS6_IJS8_SA_S9_EEENS6_IJNS7_ILi1EEESI_SI_EEESC_SE_Li128ELb0ELb1ELb1ELb0EEENS1_19SingleTileSchedulerILb0ELb1ELb1ELi128EEEEEEEEEvNT_6ParamsE,"ax",@progbits
	.align	128
.text._ZN7cutlass13device_kernelIN5flash19enable_sm80_to_sm89INS1_16FlashAttnFwdSm80INS1_25CollectiveMainloopFwdSm80ILi4ELi1ELb0EN4cute5tupleIJNS5_1CILi128EEENS7_ILi96EEENS7_ILi64EEEEEELi64ENS_10bfloat16_tEfNS_4arch4Sm80ELb0ELb1ELb1ELb0ELb1ELb0ELb1ELb1EEENS1_21CollectiveEpilogueFwdINS6_IJS8_SA_S9_EEENS6_IJNS7_ILi1EEESI_SI_EEESC_SE_Li128ELb0ELb1ELb1ELb0EEENS1_19SingleTileSchedulerILb0ELb1ELb1ELi128EEEEEEEEEvNT_6ParamsE:
        .type           _ZN7cutlass13device_kernelIN5flash19enable_sm80_to_sm89INS1_16FlashAttnFwdSm80INS1_25CollectiveMainloopFwdSm80ILi4ELi1ELb0EN4cute5tupleIJNS5_1CILi128EEENS7_ILi96EEENS7_ILi64EEEEEELi64ENS_10bfloat16_tEfNS_4arch4Sm80ELb0ELb1ELb1ELb0ELb1ELb0ELb1ELb1EEENS1_21CollectiveEpilogueFwdINS6_IJS8_SA_S9_EEENS6_IJNS7_ILi1EEESI_SI_EEESC_SE_Li128ELb0ELb1ELb1ELb0EEENS1_19SingleTileSchedulerILb0ELb1ELb1ELi128EEEEEEEEEvNT_6ParamsE,@function
        .size           _ZN7cutlass13device_kernelIN5flash19enable_sm80_to_sm89INS1_16FlashAttnFwdSm80INS1_25CollectiveMainloopFwdSm80ILi4ELi1ELb0EN4cute5tupleIJNS5_1CILi128EEENS7_ILi96EEENS7_ILi64EEEEEELi64ENS_10bfloat16_tEfNS_4arch4Sm80ELb0ELb1ELb1ELb0ELb1ELb0ELb1ELb1EEENS1_21CollectiveEpilogueFwdINS6_IJS8_SA_S9_EEENS6_IJNS7_ILi1EEESI_SI_EEESC_SE_Li128ELb0ELb1ELb1ELb0EEENS1_19SingleTileSchedulerILb0ELb1ELb1ELi128EEEEEEEEEvNT_6ParamsE,(.L_x_21 - _ZN7cutlass13device_kernelIN5flash19enable_sm80_to_sm89INS1_16FlashAttnFwdSm80INS1_25CollectiveMainloopFwdSm80ILi4ELi1ELb0EN4cute5tupleIJNS5_1CILi128EEENS7_ILi96EEENS7_ILi64EEEEEELi64ENS_10bfloat16_tEfNS_4arch4Sm80ELb0ELb1ELb1ELb0ELb1ELb0ELb1ELb1EEENS1_21CollectiveEpilogueFwdINS6_IJS8_SA_S9_EEENS6_IJNS7_ILi1EEESI_SI_EEESC_SE_Li128ELb0ELb1ELb1ELb0EEENS1_19SingleTileSchedulerILb0ELb1ELb1ELi128EEEEEEEEEvNT_6ParamsE)
        .other          _ZN7cutlass13device_kernelIN5flash19enable_sm80_to_sm89INS1_16FlashAttnFwdSm80INS1_25CollectiveMainloopFwdSm80ILi4ELi1ELb0EN4cute5tupleIJNS5_1CILi128EEENS7_ILi96EEENS7_ILi64EEEEEELi64ENS_10bfloat16_tEfNS_4arch4Sm80ELb0ELb1ELb1ELb0ELb1ELb0ELb1ELb1EEENS1_21CollectiveEpilogueFwdINS6_IJS8_SA_S9_EEENS6_IJNS7_ILi1EEESI_SI_EEESC_SE_Li128ELb0ELb1ELb1ELb0EEENS1_19SingleTileSchedulerILb0ELb1ELb1ELi128EEEEEEEEEvNT_6ParamsE,@"STO_CUDA_ENTRY STV_DEFAULT"
_ZN7cutlass13device_kernelIN5flash19enable_sm80_to_sm89INS1_16FlashAttnFwdSm80INS1_25CollectiveMainloopFwdSm80ILi4ELi1ELb0EN4cute5tupleIJNS5_1CILi128EEENS7_ILi96EEENS7_ILi64EEEEEELi64ENS_10bfloat16_tEfNS_4arch4Sm80ELb0ELb1ELb1ELb0ELb1ELb0ELb1ELb1EEENS1_21CollectiveEpilogueFwdINS6_IJS8_SA_S9_EEENS6_IJNS7_ILi1EEESI_SI_EEESC_SE_Li128ELb0ELb1ELb1ELb0EEENS1_19SingleTileSchedulerILb0ELb1ELb1ELi128EEEEEEEEEvNT_6ParamsE:
[----:B------:R-:W-:Y:S01]  /*0000*/  LDC R1, c[0x0][0x37c] ;  /* 0x0000df00ff017b82 */ /* 0x000fe20000000800 */
[----:B------:R-:W-:Y:S05]  /*0010*/  EXIT ;  /* 0x000000000000794d */ /* 0x000fea0003800000 */
.L_x_3:
        /* <DEDUP_REMOVED lines=14> */
.L_x_21:


//--------------------- .text._ZN7cutlass13device_kernelIN5flash19enable_sm80_to_sm89INS1_16FlashAttnFwdSm80INS1_25CollectiveMainloopFwdSm80ILi4ELi1ELb0EN4cute5tupleIJNS5_1CILi128EEENS7_ILi80EEENS7_ILi64EEEEEELi64ENS_10bfloat16_tEfNS_4arch4Sm80ELb0ELb1ELb1ELb1ELb1ELb0ELb1ELb1EEENS1_21CollectiveEpilogueFwdINS6_IJS8_SA_S9_EEENS6_IJNS7_ILi1EEESI_SI_EEESC_SE_Li128ELb1ELb1ELb1ELb0EEENS1_36VarlenDynamicPersistentTileSchedulerILi128ELi80ELi128ELi128ELb1ELb1ELb0ELb1ELb0ELb1EEEEEEEEEvNT_6ParamsE --------------------------
	.section	.text._ZN7cutlass13device_kernelIN5flash19enable_sm80_to_sm89INS1_16FlashAttnFwdSm80INS1_25CollectiveMainloopFwdSm80ILi4ELi1ELb0EN4cute5tupleIJNS5_1CILi128EEENS7_ILi80EEENS7_ILi64EEEEEELi64ENS_10bfloat16_tEfNS_4arch4Sm80ELb0ELb1ELb1ELb1ELb1ELb0ELb1ELb1EEENS1_21CollectiveEpilogueFwdINS6_IJS8_SA_S9_EEENS6_IJNS7_ILi1EEESI_SI_EEESC_SE_Li128ELb1ELb1ELb1ELb0EEENS1_36VarlenDynamicPersistentTileSchedulerILi128ELi80ELi128ELi128ELb1ELb1ELb0ELb1ELb0ELb1EEEEEEEEEvNT_6ParamsE,"ax",@progbits
	.align	128
.text._ZN7cutlass13device_kernelIN5flash19enable_sm80_to_sm89INS1_16FlashAttnFwdSm80INS1_25CollectiveMainloopFwdSm80ILi4ELi1ELb0EN4cute5tupleIJNS5_1CILi128EEENS7_ILi80EEENS7_ILi64EEEEEELi64ENS_10bfloat16_tEfNS_4arch4Sm80ELb0ELb1ELb1ELb1ELb1ELb0ELb1ELb1EEENS1_21CollectiveEpilogueFwdINS6_IJS8_SA_S9_EEENS6_IJNS7_ILi1EEESI_SI_EEESC_SE_Li128ELb1ELb1ELb1ELb0EEENS1_36VarlenDynamicPersistentTileSchedulerILi128ELi80ELi128ELi128ELb1ELb1ELb0ELb1ELb0ELb1EEEEEEEEEvNT_6ParamsE:
        .type           _ZN7cutlass13device_kernelIN5flash19enable_sm80_to_sm89INS1_16FlashAttnFwdSm80INS1_25CollectiveMainloopFwdSm80ILi4ELi1ELb0EN4cute5tupleIJNS5_1CILi128EEENS7_ILi80EEENS7_ILi64EEEEEELi64ENS_10bfloat16_tEfNS_4arch4Sm80ELb0ELb1ELb1ELb1ELb1ELb0ELb1ELb1EEENS1_21CollectiveEpilogueFwdINS6_IJS8_SA_S9_EEENS6_IJNS7_ILi1EEESI_SI_EEESC_SE_Li128ELb1ELb1ELb1ELb0EEENS1_36VarlenDynamicPersistentTileSchedulerILi128ELi80ELi128ELi128ELb1ELb1ELb0ELb1ELb0ELb1EEEEEEEEEvNT_6ParamsE,@function
        .size           _ZN7cutlass13device_kernelIN5flash19enable_sm80_to_sm89INS1_16FlashAttnFwdSm80INS1_25CollectiveMainloopFwdSm80ILi4ELi1ELb0EN4cute5tupleIJNS5_1CILi128EEENS7_ILi80EEENS7_ILi64EEEEEELi64ENS_10bfloat16_tEfNS_4arch4Sm80ELb0ELb1ELb1ELb1ELb1ELb0ELb1ELb1EEENS1_21CollectiveEpilogueFwdINS6_IJS8_SA_S9_EEENS6_IJNS7_ILi1EEESI_SI_EEESC_SE_Li128ELb1ELb1ELb1ELb0EEENS1_36VarlenDynamicPersistentTileSchedulerILi128ELi80ELi128ELi128ELb1ELb1ELb0ELb1ELb0ELb1EEEEEEEEEvNT_6ParamsE,(.L_x_22 - _ZN7cutlass13device_kernelIN5flash19enable_sm80_to_sm89INS1_16FlashAttnFwdSm80INS1_25CollectiveMainloopFwdSm80ILi4ELi1ELb0EN4cute5tupleIJNS5_1CILi128EEENS7_ILi80EEENS7_ILi64EEEEEELi64ENS_10bfloat16_tEfNS_4arch4Sm80ELb0ELb1ELb1ELb1ELb1ELb0ELb1ELb1EEENS1_21CollectiveEpilogueFwdINS6_IJS8_SA_S9_EEENS6_IJNS7_ILi1EEESI_SI_EEESC_SE_Li128ELb1ELb1ELb1ELb0EEENS1_36VarlenDynamicPersistentTileSchedulerILi128ELi80ELi128ELi128ELb1ELb1ELb0ELb1ELb0ELb1EEEEEEEEEvNT_6ParamsE)
        .other          _ZN7cutlass13device_kernelIN5flash19enable_sm80_to_sm89INS1_16FlashAttnFwdSm80INS1_25CollectiveMainloopFwdSm80ILi4ELi1ELb0EN4cute5tupleIJNS5_1CILi128EEENS7_ILi80EEENS7_ILi64EEEEEELi64ENS_10bfloat16_tEfNS_4arch4Sm80ELb0ELb1ELb1ELb1ELb1ELb0ELb1ELb1EEENS1_21CollectiveEpilogueFwdINS6_IJS8_SA_S9_EEENS6_IJNS7_ILi1EEESI_SI_EEESC_SE_Li128ELb1ELb1ELb1ELb0EEENS1_36VarlenDynamicPersistentTileSchedulerILi128ELi80ELi128ELi128ELb1ELb1ELb0ELb1ELb0ELb1EEEEEEEEEvNT_6ParamsE,@"STO_CUDA_ENTRY STV_DEFAULT"
_ZN7cutlass13device_kernelIN5flash19enable_sm80_to_sm89INS1_16FlashAttnFwdSm80INS1_25CollectiveMainloopFwdSm80ILi4ELi1ELb0EN4cute5tupleIJNS5_1CILi128EEENS7_ILi80EEENS7_ILi64EEEEEELi64ENS_10bfloat16_tEfNS_4arch4Sm80ELb0ELb1ELb1ELb1ELb1ELb0ELb1ELb1EEENS1_21CollectiveEpilogueFwdINS6_IJS8_SA_S9_EEENS6_IJNS7_ILi1EEESI_SI_EEESC_SE_Li128ELb1ELb1ELb1ELb0EEENS1_36VarlenDynamicPersistentTileSchedulerILi128ELi80ELi128ELi128ELb1ELb1ELb0ELb1ELb0ELb1EEEEEEEEEvNT_6ParamsE:
[----:B------:R-:W-:Y:S01]  /*0000*/  LDC R1, c[0x0][0x37c] ;  /* 0x0000df00ff017b82 */ /* 0x000fe20000000800 */
[----:B------:R-:W-:Y:S05]  /*0010*/  EXIT ;  /* 0x000000000000794d */ /* 0x000fea0003800000 */
.L_x_4:
        /* <DEDUP_REMOVED lines=14> */
.L_x_22:


//--------------------- .text._ZN7cutlass13device_kernelIN5flash19enable_sm80_to_sm89INS1_16FlashAttnFwdSm80INS1_25CollectiveMainloopFwdSm80ILi4ELi1ELb0EN4cute5tupleIJNS5_1CILi128EEENS7_ILi80EEENS7_ILi64EEEEEELi64ENS_10bfloat16_tEfNS_4arch4Sm80ELb0ELb1ELb1ELb1ELb1ELb1ELb1ELb1EEENS1_21CollectiveEpilogueFwdINS6_IJS8_SA_S9_EEENS6_IJNS7_ILi1EEESI_SI_EEESC_SE_Li128ELb1ELb1ELb1ELb0EEENS1_36VarlenDynamicPersistentTileSchedulerILi128ELi80ELi128ELi128ELb1ELb1ELb0ELb1ELb0ELb1EEEEEEEEEvNT_6ParamsE --------------------------
	.section	.text._ZN7cutlass13device_kernelIN5flash19enable_sm80_to_sm89INS1_16FlashAttnFwdSm80INS1_25CollectiveMainloopFwdSm80ILi4ELi1ELb0EN4cute5tupleIJNS5_1CILi128EEENS7_ILi80EEENS7_ILi64EEEEEELi64ENS_10bfloat16_tEfNS_4arch4Sm80ELb0ELb1ELb1ELb1ELb1ELb1ELb1ELb1EEENS1_21CollectiveEpilogueFwdINS6_IJS8_SA_S9_EEENS6_IJNS7_ILi1EEESI_SI_EEESC_SE_Li128ELb1ELb1ELb1ELb0EEENS1_36VarlenDynamicPersistentTileSchedulerILi128ELi80ELi128ELi128ELb1ELb1ELb0ELb1ELb0ELb1EEEEEEEEEvNT_6ParamsE,"ax",@progbits
	.align	128
.text._ZN7cutlass13device_kernelIN5flash19enable_sm80_to_sm89INS1_16FlashAttnFwdSm80INS1_25CollectiveMainloopFwdSm80ILi4ELi1ELb0EN4cute5tupleIJNS5_1CILi128EEENS7_ILi80EEENS7_ILi64EEEEEELi64ENS_10bfloat16_tEfNS_4arch4Sm80ELb0ELb1ELb1ELb1ELb1ELb1ELb1ELb1EEENS1_21CollectiveEpilogueFwdINS6_IJS8_SA_S9_EEENS6_IJNS7_ILi1EEESI_SI_EEESC_SE_Li128ELb1ELb1ELb1ELb0EEENS1_36VarlenDynamicPersistentTileSchedulerILi128ELi80ELi128ELi128ELb1ELb1ELb0ELb1ELb0ELb1EEEEEEEEEvNT_6ParamsE:
        .type           _ZN7cutlass13device_kernelIN5flash19enable_sm80_to_sm89INS1_16FlashAttnFwdSm80INS1_25CollectiveMainloopFwdSm80ILi4ELi1ELb0EN4cute5tupleIJNS5_1CILi128EEENS7_ILi80EEENS7_ILi64EEEEEELi64ENS_10bfloat16_tEfNS_4arch4Sm80ELb0ELb1ELb1ELb1ELb1ELb1ELb1ELb1EEENS1_21CollectiveEpilogueFwdINS6_IJS8_SA_S9_EEENS6_IJNS7_ILi1EEESI_SI_EEESC_SE_Li128ELb1ELb1ELb1ELb0EEENS1_36VarlenDynamicPersistentTileSchedulerILi128ELi80ELi128ELi128ELb1ELb1ELb0ELb1ELb0ELb1EEEEEEEEEvNT_6ParamsE,@function
        .size           _ZN7cutlass13device_kernelIN5flash19enable_sm80_to_sm89INS1_16FlashAttnFwdSm80INS1_25CollectiveMainloopFwdSm80ILi4ELi1ELb0EN4cute5tupleIJNS5_1CILi128EEENS7_ILi80EEENS7_ILi64EEEEEELi64ENS_10bfloat16_tEfNS_4arch4Sm80ELb0ELb1ELb1ELb1ELb1ELb1ELb1ELb1EEENS1_21CollectiveEpilogueFwdINS6_IJS8_SA_S9_EEENS6_IJNS7_ILi1EEESI_SI_EEESC_SE_Li128ELb1ELb1ELb1ELb0EEENS1_36VarlenDynamicPersistentTileSchedulerILi128ELi80ELi128ELi128ELb1ELb1ELb0ELb1ELb0ELb1EEEEEEEEEvNT_6ParamsE,(.L_x_23 - _ZN7cutlass13device_kernelIN5flash19enable_sm80_to_sm89INS1_16FlashAttnFwdSm80INS1_25CollectiveMainloopFwdSm80ILi4ELi1ELb0EN4cute5tupleIJNS5_1CILi128EEENS7_ILi80EEENS7_ILi64EEEEEELi64ENS_10bfloat16_tEfNS_4arch4Sm80ELb0ELb1ELb1ELb1ELb1ELb1ELb1ELb1EEENS1_21CollectiveEpilogueFwdINS6_IJS8_SA_S9_EEENS6_IJNS7_ILi1EEESI_SI_EEESC_SE_Li128ELb1ELb1ELb1ELb0EEENS1_36VarlenDynamicPersistentTileSchedulerILi128ELi80ELi128ELi128ELb1ELb1ELb0ELb1ELb0ELb1EEEEEEEEEvNT_6ParamsE)
        .other          _ZN7cutlass13device_kernelIN5flash19enable_sm80_to_sm89INS1_16FlashAttnFwdSm80INS1_25CollectiveMainloopFwdSm80ILi4ELi1ELb0EN4cute5tupleIJNS5_1CILi128EEENS7_ILi80EEENS7_ILi64EEEEEELi64ENS_10bfloat16_tEfNS_4arch4Sm80ELb0ELb1ELb1ELb1ELb1ELb1ELb1ELb1EEENS1_21CollectiveEpilogueFwdINS6_IJS8_SA_S9_EEENS6_IJNS7_ILi1EEESI_SI_EEESC_SE_Li128ELb1ELb1ELb1ELb0EEENS1_36VarlenDynamicPersistentTileSchedulerILi128ELi80ELi128ELi128ELb1ELb1ELb0ELb1ELb0ELb1EEEEEEEEEvNT_6ParamsE,@"STO_CUDA_ENTRY STV_DEFAULT"
_ZN7cutlass13device_kernelIN5flash19enable_sm80_to_sm89INS1_16FlashAttnFwdSm80INS1_25CollectiveMainloopFwdSm80ILi4ELi1ELb0EN4cute5tupleIJNS5_1CILi128EEENS7_ILi80EEENS7_ILi64EEEEEELi64ENS_10bfloat16_tEfNS_4arch4Sm80ELb0ELb1ELb1ELb1ELb1ELb1ELb1ELb1EEENS1_21CollectiveEpilogueFwdINS6_IJS8_SA_S9_EEENS6_IJNS7_ILi1EEESI_SI_EEESC_SE_Li128ELb1ELb1ELb1ELb0EEENS1_36VarlenDynamicPersistentTileSchedulerILi128ELi80ELi128ELi128ELb1ELb1ELb0ELb1ELb0ELb1EEEEEEEEEvNT_6ParamsE:
[----:B------:R-:W-:Y:S01]  /*0000*/  LDC R1, c[0x0][0x37c] ;  /* 0x0000df00ff017b82 */ /* 0x000fe20000000800 */
[----:B------:R-:W-:Y:S05]  /*0010*/  EXIT ;  /* 0x000000000000794d */ /* 0x000fea0003800000 */
.L_x_5:
        /* <DEDUP_REMOVED lines=14> */
.L_x_23:


//--------------------- .text._ZN7cutlass13device_kernelIN5flash19enable_sm80_to_sm89INS1_16FlashAttnFwdSm80INS1_25CollectiveMainloopFwdSm80ILi4ELi1ELb0EN4cute5tupleIJNS5_1CILi128EEENS7_ILi112EEENS7_ILi64EEEEEELi64ENS_10bfloat16_tEfNS_4arch4Sm80ELb1ELb0ELb1ELb0ELb1ELb0ELb1ELb1EEENS1_21CollectiveEpilogueFwdINS6_IJS8_SA_S9_EEENS6_IJNS7_ILi1EEESI_SI_EEESC_SE_Li128ELb0ELb1ELb1ELb0EEENS1_30DynamicPersistentTileSchedulerILi128ELi128ELb1ELb1ELb0EEEEEEEEEvNT_6ParamsE --------------------------
	.section	.text._ZN7cutlass13device_kernelIN5flash19enable_sm80_to_sm89INS1_16FlashAttnFwdSm80INS1_25CollectiveMainloopFwdSm80ILi4ELi1ELb0EN4cute5tupleIJNS5_1CILi128EEENS7_ILi112EEENS7_ILi64EEEEEELi64ENS_10bfloat16_tEfNS_4arch4Sm80ELb1ELb0ELb1ELb0ELb1ELb0ELb1ELb1EEENS1_21CollectiveEpilogueFwdINS6_IJS8_SA_S9_EEENS6_IJNS7_ILi1EEESI_SI_EEESC_SE_Li128ELb0ELb1ELb1ELb0EEENS1_30DynamicPersistentTileSchedulerILi128ELi128ELb1ELb1ELb0EEEEEEEEEvNT_6ParamsE,"ax",@progbits
	.align	128
.text._ZN7cutlass13device_kernelIN5flash19enable_sm80_to_sm89INS1_16FlashAttnFwdSm80INS1_25CollectiveMainloopFwdSm80ILi4ELi1ELb0EN4cute5tupleIJNS5_1CILi128EEENS7_ILi112EEENS7_ILi64EEEEEELi64ENS_10bfloat16_tEfNS_4arch4Sm80ELb1ELb0ELb1ELb0ELb1ELb0ELb1ELb1EEENS1_21CollectiveEpilogueFwdINS6_IJS8_SA_S9_EEENS6_IJNS7_ILi1EEESI_SI_EEESC_SE_Li128ELb0ELb1ELb1ELb0EEENS1_30DynamicPersistentTileSchedulerILi128ELi128ELb1ELb1ELb0EEEEEEEEEvNT_6ParamsE:
        .type           _ZN7cutlass13device_kernelIN5flash19enable_sm80_to_sm89INS1_16FlashAttnFwdSm80INS1_25CollectiveMainloopFwdSm80ILi4ELi1ELb0EN4cute5tupleIJNS5_1CILi128EEENS7_ILi112EEENS7_ILi64EEEEEELi64ENS_10bfloat16_tEfNS_4arch4Sm80ELb1ELb0ELb1ELb0ELb1ELb0ELb1ELb1EEENS1_21CollectiveEpilogueFwdINS6_IJS8_SA_S9_EEENS6_IJNS7_ILi1EEESI_SI_EEESC_SE_Li128ELb0ELb1ELb1ELb0EEENS1_30DynamicPersistentTileSchedulerILi128ELi128ELb1ELb1ELb0EEEEEEEEEvNT_6ParamsE,@function
        .size           _ZN7cutlass13device_kernelIN5flash19enable_sm80_to_sm89INS1_16FlashAttnFwdSm80INS1_25CollectiveMainloopFwdSm80ILi4ELi1ELb0EN4cute5tupleIJNS5_1CILi128EEENS7_ILi112EEENS7_ILi64EEEEEELi64ENS_10bfloat16_tEfNS_4arch4Sm80ELb1ELb0ELb1ELb0ELb1ELb0ELb1ELb1EEENS1_21CollectiveEpilogueFwdINS6_IJS8_SA_S9_EEENS6_IJNS7_ILi1EEESI_SI_EEESC_SE_Li128ELb0ELb1ELb1ELb0EEENS1_30DynamicPersistentTileSchedulerILi128ELi128ELb1ELb1ELb0EEEEEEEEEvNT_6ParamsE,(.L_x_24 - _ZN7cutlass13device_kernelIN5flash19enable_sm80_to_sm89INS1_16FlashAttnFwdSm80INS1_25CollectiveMainloopFwdSm80ILi4ELi1ELb0EN4cute5tupleIJNS5_1CILi128EEENS7_ILi112EEENS7_ILi64EEEEEELi64ENS_10bfloat16_tEfNS_4arch4Sm80ELb1ELb0ELb1ELb0ELb1ELb0ELb1ELb1EEENS1_21CollectiveEpilogueFwdINS6_IJS8_SA_S9_EEENS6_IJNS7_ILi1EEESI_SI_EEESC_SE_Li128ELb0ELb1ELb1ELb0EEENS1_30DynamicPersistentTileSchedulerILi128ELi128ELb1ELb1ELb0EEEEEEEEEvNT_6ParamsE)
        .other          _ZN7cutlass13device_kernelIN5flash19enable_sm80_to_sm89INS1_16FlashAttnFwdSm80INS1_25CollectiveMainloopFwdSm80ILi4ELi1ELb0EN4cute5tupleIJNS5_1CILi128EEENS7_ILi112EEENS7_ILi64EEEEEELi64ENS_10bfloat16_tEfNS_4arch4Sm80ELb1ELb0ELb1ELb0ELb1ELb0ELb1ELb1EEENS1_21CollectiveEpilogueFwdINS6_IJS8_SA_S9_EEENS6_IJNS7_ILi1EEESI_SI_EEESC_SE_Li128ELb0ELb1ELb1ELb0EEENS1_30DynamicPersistentTileSchedulerILi128ELi128ELb1ELb1ELb0EEEEEEEEEvNT_6ParamsE,@"STO_CUDA_ENTRY STV_DEFAULT"
_ZN7cutlass13device_kernelIN5flash19enable_sm80_to_sm89INS1_16FlashAttnFwdSm80INS1_25CollectiveMainloopFwdSm80ILi4ELi1ELb0EN4cute5tupleIJNS5_1CILi128EEENS7_ILi112EEENS7_ILi64EEEEEELi64ENS_10bfloat16_tEfNS_4arch4Sm80ELb1ELb0ELb1ELb0ELb1ELb0ELb1ELb1EEENS1_21CollectiveEpilogueFwdINS6_IJS8_SA_S9_EEENS6_IJNS7_ILi1EEESI_SI_EEESC_SE_Li128ELb0ELb1ELb1ELb0EEENS1_30DynamicPersistentTileSchedulerILi128ELi128ELb1ELb1ELb0EEEEEEEEEvNT_6ParamsE:
[----:B------:R-:W-:Y:S01]  /*0000*/  LDC R1, c[0x0][0x37c] ;  /* 0x0000df00ff017b82 */ /* 0x000fe20000000800 */
[----:B------:R-:W-:Y:S05]  /*0010*/  EXIT ;  /* 0x000000000000794d */ /* 0x000fea0003800000 */
.L_x_6:
        /* <DEDUP_REMOVED lines=14> */
.L_x_24:


//--------------------- .text._ZN7cutlass13device_kernelIN5flash19enable_sm80_to_sm89INS1_16FlashAttnFwdSm80INS1_25CollectiveMainloopFwdSm80ILi4ELi1ELb0EN4cute5tupleIJNS5_1CILi128EEENS7_ILi80EEENS7_ILi64EEEEEELi64ENS_10bfloat16_tEfNS_4arch4Sm80ELb1ELb0ELb1ELb1ELb1ELb0ELb1ELb1EEENS1_21CollectiveEpilogueFwdINS6_IJS8_SA_S9_EEENS6_IJNS7_ILi1EEESI_SI_EEESC_SE_Li128ELb1ELb1ELb1ELb0EEENS1_36VarlenDynamicPersistentTileSchedulerILi128ELi80ELi128ELi128ELb1ELb1ELb0ELb1ELb1ELb1EEEEEEEEEvNT_6ParamsE --------------------------
	.section	.text._ZN7cutlass13device_kernelIN5flash19enable_sm80_to_sm89INS1_16FlashAttnFwdSm80INS1_25CollectiveMainloopFwdSm80ILi4ELi1ELb0EN4cute5tupleIJNS5_1CILi128EEENS7_ILi80EEENS7_ILi64EEEEEELi64ENS_10bfloat16_tEfNS_4arch4Sm80ELb1ELb0ELb1ELb1ELb1ELb0ELb1ELb1EEENS1_21CollectiveEpilogueFwdINS6_IJS8_SA_S9_EEENS6_IJNS7_ILi1EEESI_SI_EEESC_SE_Li128ELb1ELb1ELb1ELb0EEENS1_36VarlenDynamicPersistentTileSchedulerILi128ELi80ELi128ELi128ELb1ELb1ELb0ELb1ELb1ELb1EEEEEEEEEvNT_6ParamsE,"ax",@progbits
	.align	128
.text._ZN7cutlass13device_kernelIN5flash19enable_sm80_to_sm89INS1_16FlashAttnFwdSm80INS1_25CollectiveMainloopFwdSm80ILi4ELi1ELb0EN4cute5tupleIJNS5_1CILi128EEENS7_ILi80EEENS7_ILi64EEEEEELi64ENS_10bfloat16_tEfNS_4arch4Sm80ELb1ELb0ELb1ELb1ELb1ELb0ELb1ELb1EEENS1_21CollectiveEpilogueFwdINS6_IJS8_SA_S9_EEENS6_IJNS7_ILi1EEESI_SI_EEESC_SE_Li128ELb1ELb1ELb1ELb0EEENS1_36VarlenDynamicPersistentTileSchedulerILi128ELi80ELi128ELi128ELb1ELb1ELb0ELb1ELb1ELb1EEEEEEEEEvNT_6ParamsE:
        .type           _ZN7cutlass13device_kernelIN5flash19enable_sm80_to_sm89INS1_16FlashAttnFwdSm80INS1_25CollectiveMainloopFwdSm80ILi4ELi1ELb0EN4cute5tupleIJNS5_1CILi128EEENS7_ILi80EEENS7_ILi64EEEEEELi64ENS_10bfloat16_tEfNS_4arch4Sm80ELb1ELb0ELb1ELb1ELb1ELb0ELb1ELb1EEENS1_21CollectiveEpilogueFwdINS6_IJS8_SA_S9_EEENS6_IJNS7_ILi1EEESI_SI_EEESC_SE_Li128ELb1ELb1ELb1ELb0EEENS1_36VarlenDynamicPersistentTileSchedulerILi128ELi80ELi128ELi128ELb1ELb1ELb0ELb1ELb1ELb1EEEEEEEEEvNT_6ParamsE,@function
        .size           _ZN7cutlass13device_kernelIN5flash19enable_sm80_to_sm89INS1_16FlashAttnFwdSm80INS1_25CollectiveMainloopFwdSm80ILi4ELi1ELb0EN4cute5tupleIJNS5_1CILi128EEENS7_ILi80EEENS7_ILi64EEEEEELi64ENS_10bfloat16_tEfNS_4arch4Sm80ELb1ELb0ELb1ELb1ELb1ELb0ELb1ELb1EEENS1_21CollectiveEpilogueFwdINS6_IJS8_SA_S9_EEENS6_IJNS7_ILi1EEESI_SI_EEESC_SE_Li128ELb1ELb1ELb1ELb0EEENS1_36VarlenDynamicPersistentTileSchedulerILi128ELi80ELi128ELi128ELb1ELb1ELb0ELb1ELb1ELb1EEEEEEEEEvNT_6ParamsE,(.L_x_25 - _ZN7cutlass13device_kernelIN5flash19enable_sm80_to_sm89INS1_16FlashAttnFwdSm80INS1_25CollectiveMainloopFwdSm80ILi4ELi1ELb0EN4cute5tupleIJNS5_1CILi128EEENS7_ILi80EEENS7_ILi64EEEEEELi64ENS_10bfloat16_tEfNS_4arch4Sm80ELb1ELb0ELb1ELb1ELb1ELb0ELb1ELb1EEENS1_21CollectiveEpilogueFwdINS6_IJS8_SA_S9_EEENS6_IJNS7_ILi1EEESI_SI_EEESC_SE_Li128ELb1ELb1ELb1ELb0EEENS1_36VarlenDynamicPersistentTileSchedulerILi128ELi80ELi128ELi128ELb1ELb1ELb0ELb1ELb1ELb1EEEEEEEEEvNT_6ParamsE)
        .other          _ZN7cutlass13device_kernelIN5flash19enable_sm80_to_sm89INS1_16FlashAttnFwdSm80INS1_25CollectiveMainloopFwdSm80ILi4ELi1ELb0EN4cute5tupleIJNS5_1CILi128EEENS7_ILi80EEENS7_ILi64EEEEEELi64ENS_10bfloat16_tEfNS_4arch4Sm80ELb1ELb0ELb1ELb1ELb1ELb0ELb1ELb1EEENS1_21CollectiveEpilogueFwdINS6_IJS8_SA_S9_EEENS6_IJNS7_ILi1EEESI_SI_EEESC_SE_Li128ELb1ELb1ELb1ELb0EEENS1_36VarlenDynamicPersistentTileSchedulerILi128ELi80ELi128ELi128ELb1ELb1ELb0ELb1ELb1ELb1EEEEEEEEEvNT_6ParamsE,@"STO_CUDA_ENTRY STV_DEFAULT"
_ZN7cutlass13device_kernelIN5flash19enable_sm80_to_sm89INS1_16FlashAttnFwdSm80INS1_25CollectiveMainloopFwdSm80ILi4ELi1ELb0EN4cute5tupleIJNS5_1CILi128EEENS7_ILi80EEENS7_ILi64EEEEEELi64ENS_10bfloat16_tEfNS_4arch4Sm80ELb1ELb0ELb1ELb1ELb1ELb0ELb1ELb1EEENS1_21CollectiveEpilogueFwdINS6_IJS8_SA_S9_EEENS6_IJNS7_ILi1EEESI_SI_EEESC_SE_Li128ELb1ELb1ELb1ELb0EEENS1_36VarlenDynamicPersistentTileSchedulerILi128ELi80ELi128ELi128ELb1ELb1ELb0ELb1ELb1ELb1EEEEEEEEEvNT_6ParamsE:
[----:B------:R-:W-:Y:S01]  /*0000*/  LDC R1, c[0x0][0x37c] ;  /* 0x0000df00ff017b82 */ /* 0x000fe20000000800 */
[----:B------:R-:W-:Y:S05]  /*0010*/  EXIT ;  /* 0x000000000000794d */ /* 0x000fea0003800000 */
.L_x_7:
        /* <DEDUP_REMOVED lines=14> */
.L_x_25:


//--------------------- .text._ZN7cutlass13device_kernelIN5flash19enable_sm80_to_sm89INS1_16FlashAttnFwdSm80INS1_25CollectiveMainloopFwdSm80ILi4ELi1ELb0EN4cute5tupleIJNS5_1CILi128EEENS7_ILi80EEENS7_ILi64EEEEEELi64ENS_10bfloat16_tEfNS_4arch4Sm80ELb1ELb0ELb1ELb1ELb1ELb1ELb1ELb1EEENS1_21CollectiveEpilogueFwdINS6_IJS8_SA_S9_EEENS6_IJNS7_ILi1EEESI_SI_EEESC_SE_Li128ELb1ELb1ELb1ELb0EEENS1_36VarlenDynamicPersistentTileSchedulerILi128ELi80ELi128ELi128ELb1ELb1ELb0ELb1ELb1ELb1EEEEEEEEEvNT_6ParamsE --------------------------
	.section	.text._ZN7cutlass13device_kernelIN5flash19enable_sm80_to_sm89INS1_16FlashAttnFwdSm80INS1_25CollectiveMainloopFwdSm80ILi4ELi1ELb0EN4cute5tupleIJNS5_1CILi128EEENS7_ILi80EEENS7_ILi64EEEEEELi64ENS_10bfloat16_tEfNS_4arch4Sm80ELb1ELb0ELb1ELb1ELb1ELb1ELb1ELb1EEENS1_21CollectiveEpilogueFwdINS6_IJS8_SA_S9_EEENS6_IJNS7_ILi1EEESI_SI_EEESC_SE_Li128ELb1ELb1ELb1ELb0EEENS1_36VarlenDynamicPersistentTileSchedulerILi128ELi80ELi128ELi128ELb1ELb1ELb0ELb1ELb1ELb1EEEEEEEEEvNT_6ParamsE,"ax",@progbits
	.align	128
.text._ZN7cutlass13device_kernelIN5flash19enable_sm80_to_sm89INS1_16FlashAttnFwdSm80INS1_25CollectiveMainloopFwdSm80ILi4ELi1ELb0EN4cute5tupleIJNS5_1CILi128EEENS7_ILi80EEENS7_ILi64EEEEEELi64ENS_10bfloat16_tEfNS_4arch4Sm80ELb1ELb0ELb1ELb1ELb1ELb1ELb1ELb1EEENS1_21CollectiveEpilogueFwdINS6_IJS8_SA_S9_EEENS6_IJNS7_ILi1EEESI_SI_EEESC_SE_Li128ELb1ELb1ELb1ELb0EEENS1_36VarlenDynamicPersistentTileSchedulerILi128ELi80ELi128ELi128ELb1ELb1ELb0ELb1ELb1ELb1EEEEEEEEEvNT_6ParamsE:
        .type           _ZN7cutlass13device_kernelIN5flash19enable_sm80_to_sm89INS1_16FlashAttnFwdSm80INS1_25CollectiveMainloopFwdSm80ILi4ELi1ELb0EN4cute5tupleIJNS5_1CILi128EEENS7_ILi80EEENS7_ILi64EEEEEELi64ENS_10bfloat16_tEfNS_4arch4Sm80ELb1ELb0ELb1ELb1ELb1ELb1ELb1ELb1EEENS1_21CollectiveEpilogueFwdINS6_IJS8_SA_S9_EEENS6_IJNS7_ILi1EEESI_SI_EEESC_SE_Li128ELb1ELb1ELb1ELb0EEENS1_36VarlenDynamicPersistentTileSchedulerILi128ELi80ELi128ELi128ELb1ELb1ELb0ELb1ELb1ELb1EEEEEEEEEvNT_6ParamsE,@function
        .size           _ZN7cutlass13device_kernelIN5flash19enable_sm80_to_sm89INS1_16FlashAttnFwdSm80INS1_25CollectiveMainloopFwdSm80ILi4ELi1ELb0EN4cute5tupleIJNS5_1CILi128EEENS7_ILi80EEENS7_ILi64EEEEEELi64ENS_10bfloat16_tEfNS_4arch4Sm80ELb1ELb0ELb1ELb1ELb1ELb1ELb1ELb1EEENS1_21CollectiveEpilogueFwdINS6_IJS8_SA_S9_EEENS6_IJNS7_ILi1EEESI_SI_EEESC_SE_Li128ELb1ELb1ELb1ELb0EEENS1_36VarlenDynamicPersistentTileSchedulerILi128ELi80ELi128ELi128ELb1ELb1ELb0ELb1ELb1ELb1EEEEEEEEEvNT_6ParamsE,(.L_x_26 - _ZN7cutlass13device_kernelIN5flash19enable_sm80_to_sm89INS1_16FlashAttnFwdSm80INS1_25CollectiveMainloopFwdSm80ILi4ELi1ELb0EN4cute5tupleIJNS5_1CILi128EEENS7_ILi80EEENS7_ILi64EEEEEELi64ENS_10bfloat16_tEfNS_4arch4Sm80ELb1ELb0ELb1ELb1ELb1ELb1ELb1ELb1EEENS1_21CollectiveEpilogueFwdINS6_IJS8_SA_S9_EEENS6_IJNS7_ILi1EEESI_SI_EEESC_SE_Li128ELb1ELb1ELb1ELb0EEENS1_36VarlenDynamicPersistentTileSchedulerILi128ELi80ELi128ELi128ELb1ELb1ELb0ELb1ELb1ELb1EEEEEEEEEvNT_6ParamsE)
        .other          _ZN7cutlass13device_kernelIN5flash19enable_sm80_to_sm89INS1_16FlashAttnFwdSm80INS1_25CollectiveMainloopFwdSm80ILi4ELi1ELb0EN4cute5tupleIJNS5_1CILi128EEENS7_ILi80EEENS7_ILi64EEEEEELi64ENS_10bfloat16_tEfNS_4arch4Sm80ELb1ELb0ELb1ELb1ELb1ELb1ELb1ELb1EEENS1_21CollectiveEpilogueFwdINS6_IJS8_SA_S9_EEENS6_IJNS7_ILi1EEESI_SI_EEESC_SE_Li128ELb1ELb1ELb1ELb0EEENS1_36VarlenDynamicPersistentTileSchedulerILi128ELi80ELi128ELi128ELb1ELb1ELb0ELb1ELb1ELb1EEEEEEEEEvNT_6ParamsE,@"STO_CUDA_ENTRY STV_DEFAULT"
_ZN7cutlass13device_kernelIN5flash19enable_sm80_to_sm89INS1_16FlashAttnFwdSm80INS1_25CollectiveMainloopFwdSm80ILi4ELi1ELb0EN4cute5tupleIJNS5_1CILi128EEENS7_ILi80EEENS7_ILi64EEEEEELi64ENS_10bfloat16_tEfNS_4arch4Sm80ELb1ELb0ELb1ELb1ELb1ELb1ELb1ELb1EEENS1_21CollectiveEpilogueFwdINS6_IJS8_SA_S9_EEENS6_IJNS7_ILi1EEESI_SI_EEESC_SE_Li128ELb1ELb1ELb1ELb0EEENS1_36VarlenDynamicPersistentTileSchedulerILi128ELi80ELi128ELi128ELb1ELb1ELb0ELb1ELb1ELb1EEEEEEEEEvNT_6ParamsE:
[----:B------:R-:W-:Y:S01]  /*0000*/  LDC R1, c[0x0][0x37c] ;  /* 0x0000df00ff017b82 */ /* 0x000fe20000000800 */
[----:B------:R-:W-:Y:S05]  /*0010*/  EXIT ;  /* 0x000000000000794d */ /* 0x000fea0003800000 */
.L_x_8:
        /* <DEDUP_REMOVED lines=14> */
.L_x_26:


//--------------------- .text._ZN7cutlass13device_kernelIN5flash19enable_sm80_to_sm89INS1_16FlashAttnFwdSm80INS1_25CollectiveMainloopFwdSm80ILi4ELi1ELb0EN4cute5tupleIJNS5_1CILi128EEENS7_ILi112EEENS7_ILi64EEEEEELi64ENS_10bfloat16_tEfNS_4arch4Sm80ELb0ELb0ELb0ELb0ELb1ELb0ELb1ELb1EEENS1_21CollectiveEpilogueFwdINS6_IJS8_SA_S9_EEENS6_IJNS7_ILi1EEESI_SI_EEESC_SE_Li128ELb0ELb1ELb1ELb0EEENS1_19SingleTileSchedulerILb0ELb1ELb1ELi128EEEEEEEEEvNT_6ParamsE --------------------------
	.section	.text._ZN7cutlass13device_kernelIN5flash19enable_sm80_to_sm89INS1_16FlashAttnFwdSm80INS1_25CollectiveMainloopFwdSm80ILi4ELi1ELb0EN4cute5tupleIJNS5_1CILi128EEENS7_ILi112EEENS7_ILi64EEEEEELi64ENS_10bfloat16_tEfNS_4arch4Sm80ELb0ELb0ELb0ELb0ELb1ELb0ELb1ELb1EEENS1_21CollectiveEpilogueFwdINS6_IJS8_SA_S9_EEENS6_IJNS7_ILi1EEESI_SI_EEESC_SE_Li128ELb0ELb1ELb1ELb0EEENS1_19SingleTileSchedulerILb0ELb1ELb1ELi128EEEEEEEEEvNT_6ParamsE,"ax",@progbits
	.align	128
.text._ZN7cutlass13device_kernelIN5flash19enable_sm80_to_sm89INS1_16FlashAttnFwdSm80INS1_25CollectiveMainloopFwdSm80ILi4ELi1ELb0EN4cute5tupleIJNS5_1CILi128EEENS7_ILi112EEENS7_ILi64EEEEEELi64ENS_10bfloat16_tEfNS_4arch4Sm80ELb0ELb0ELb0ELb0ELb1ELb0ELb1ELb1EEENS1_21CollectiveEpilogueFwdINS6_IJS8_SA_S9_EEENS6_IJNS7_ILi1EEESI_SI_EEESC_SE_Li128ELb0ELb1ELb1ELb0EEENS1_19SingleTileSchedulerILb0ELb1ELb1ELi128EEEEEEEEEvNT_6ParamsE:
        .type           _ZN7cutlass13device_kernelIN5flash19enable_sm80_to_sm89INS1_16FlashAttnFwdSm80INS1_25CollectiveMainloopFwdSm80ILi4ELi1ELb0EN4cute5tupleIJNS5_1CILi128EEENS7_ILi112EEENS7_ILi64EEEEEELi64ENS_10bfloat16_tEfNS_4arch4Sm80ELb0ELb0ELb0ELb0ELb1ELb0ELb1ELb1EEENS1_21CollectiveEpilogueFwdINS6_IJS8_SA_S9_EEENS6_IJNS7_ILi1EEESI_SI_EEESC_SE_Li128ELb0ELb1ELb1ELb0EEENS1_19SingleTileSchedulerILb0ELb1ELb1ELi128EEEEEEEEEvNT_6ParamsE,@function
        .size           _ZN7cutlass13device_kernelIN5flash19enable_sm80_to_sm89INS1_16FlashAttnFwdSm80INS1_25CollectiveMainloopFwdSm80ILi4ELi1ELb0EN4cute5tupleIJNS5_1CILi128EEENS7_ILi112EEENS7_ILi64EEEEEELi64ENS_10bfloat16_tEfNS_4arch4Sm80ELb0ELb0ELb0ELb0ELb1ELb0ELb1ELb1EEENS1_21CollectiveEpilogueFwdINS6_IJS8_SA_S9_EEENS6_IJNS7_ILi1EEESI_SI_EEESC_SE_Li128ELb0ELb1ELb1ELb0EEENS1_19SingleTileSchedulerILb0ELb1ELb1ELi128EEEEEEEEEvNT_6ParamsE,(.L_x_27 - _ZN7cutlass13device_kernelIN5flash19enable_sm80_to_sm89INS1_16FlashAttnFwdSm80INS1_25CollectiveMainloopFwdSm80ILi4ELi1ELb0EN4cute5tupleIJNS5_1CILi128EEENS7_ILi112EEENS7_ILi64EEEEEELi64ENS_10bfloat16_tEfNS_4arch4Sm80ELb0ELb0ELb0ELb0ELb1ELb0ELb1ELb1EEENS1_21CollectiveEpilogueFwdINS6_IJS8_SA_S9_EEENS6_IJNS7_ILi1EEESI_SI_EEESC_SE_Li128ELb0ELb1ELb1ELb0EEENS1_19SingleTileSchedulerILb0ELb1ELb1ELi128EEEEEEEEEvNT_6ParamsE)
        .other          _ZN7cutlass13device_kernelIN5flash19enable_sm80_to_sm89INS1_16FlashAttnFwdSm80INS1_25CollectiveMainloopFwdSm80ILi4ELi1ELb0EN4cute5tupleIJNS5_1CILi128EEENS7_ILi112EEENS7_ILi64EEEEEELi64ENS_10bfloat16_tEfNS_4arch4Sm80ELb0ELb0ELb0ELb0ELb1ELb0ELb1ELb1EEENS1_21CollectiveEpilogueFwdINS6_IJS8_SA_S9_EEENS6_IJNS7_ILi1EEESI_SI_EEESC_SE_Li128ELb0ELb1ELb1ELb0EEENS1_19SingleTileSchedulerILb0ELb1ELb1ELi128EEEEEEEEEvNT_6ParamsE,@"STO_CUDA_ENTRY STV_DEFAULT"
_ZN7cutlass13device_kernelIN5flash19enable_sm80_to_sm89INS1_16FlashAttnFwdSm80INS1_25CollectiveMainloopFwdSm80ILi4ELi1ELb0EN4cute5tupleIJNS5_1CILi128EEENS7_ILi112EEENS7_ILi64EEEEEELi64ENS_10bfloat16_tEfNS_4arch4Sm80ELb0ELb0ELb0ELb0ELb1ELb0ELb1ELb1EEENS1_21CollectiveEpilogueFwdINS6_IJS8_SA_S9_EEENS6_IJNS7_ILi1EEESI_SI_EEESC_SE_Li128ELb0ELb1ELb1ELb0EEENS1_19SingleTileSchedulerILb0ELb1ELb1ELi128EEEEEEEEEvNT_6ParamsE:
[----:B------:R-:W-:Y:S01]  /*0000*/  LDC R1, c[0x0][0x37c] ;  /* 0x0000df00ff017b82 */ /* 0x000fe20000000800 */
[----:B------:R-:W-:Y:S05]  /*0010*/  EXIT ;  /* 0x000000000000794d */ /* 0x000fea0003800000 */
.L_x_9:
        /* <DEDUP_REMOVED lines=14> */
.L_x_27:


//--------------------- .text._ZN7cutlass13device_kernelIN5flash19enable_sm80_to_sm89INS1_16FlashAttnFwdSm80INS1_25CollectiveMainloopFwdSm80ILi4ELi1ELb0EN4cute5tupleIJNS5_1CILi128EEENS7_ILi80EEENS7_ILi64EEEEEELi64ENS_10bfloat16_tEfNS_4arch4Sm80ELb0ELb0ELb0ELb1ELb1ELb0ELb1ELb1EEENS1_21CollectiveEpilogueFwdINS6_IJS8_SA_S9_EEENS6_IJNS7_ILi1EEESI_SI_EEESC_SE_Li128ELb1ELb1ELb1ELb0EEENS1_36VarlenDynamicPersistentTileSchedulerILi128ELi80ELi128ELi128ELb1ELb1ELb0ELb0ELb1ELb1EEEEEEEEEvNT_6ParamsE --------------------------
	.section	.text._ZN7cutlass13device_kernelIN5flash19enable_sm80_to_sm89INS1_16FlashAttnFwdSm80INS1_25CollectiveMainloopFwdSm80ILi4ELi1ELb0EN4cute5tupleIJNS5_1CILi128EEENS7_ILi80EEENS7_ILi64EEEEEELi64ENS_10bfloat16_tEfNS_4arch4Sm80ELb0ELb0ELb0ELb1ELb1ELb0ELb1ELb1EEENS1_21CollectiveEpilogueFwdINS6_IJS8_SA_S9_EEENS6_IJNS7_ILi1EEESI_SI_EEESC_SE_Li128ELb1ELb1ELb1ELb0EEENS1_36VarlenDynamicPersistentTileSchedulerILi128ELi80ELi128ELi128ELb1ELb1ELb0ELb0ELb1ELb1EEEEEEEEEvNT_6ParamsE,"ax",@progbits
	.align	128
.text._ZN7cutlass13device_kernelIN5flash19enable_sm80_to_sm89INS1_16FlashAttnFwdSm80INS1_25CollectiveMainloopFwdSm80ILi4ELi1ELb0EN4cute5tupleIJNS5_1CILi128EEENS7_ILi80EEENS7_ILi64EEEEEELi64ENS_10bfloat16_tEfNS_4arch4Sm80ELb0ELb0ELb0ELb1ELb1ELb0ELb1ELb1EEENS1_21CollectiveEpilogueFwdINS6_IJS8_SA_S9_EEENS6_IJNS7_ILi1EEESI_SI_EEESC_SE_Li128ELb1ELb1ELb1ELb0EEENS1_36VarlenDynamicPersistentTileSchedulerILi128ELi80ELi128ELi128ELb1ELb1ELb0ELb0ELb1ELb1EEEEEEEEEvNT_6ParamsE:
        .type           _ZN7cutlass13device_kernelIN5flash19enable_sm80_to_sm89INS1_16FlashAttnFwdSm80INS1_25CollectiveMainloopFwdSm80ILi4ELi1ELb0EN4cute5tupleIJNS5_1CILi128EEENS7_ILi80EEENS7_ILi64EEEEEELi64ENS_10bfloat16_tEfNS_4arch4Sm80ELb0ELb0ELb0ELb1ELb1ELb0ELb1ELb1EEENS1_21CollectiveEpilogueFwdINS6_IJS8_SA_S9_EEENS6_IJNS7_ILi1EEESI_SI_EEESC_SE_Li128ELb1ELb1ELb1ELb0EEENS1_36VarlenDynamicPersistentTileSchedulerILi128ELi80ELi128ELi128ELb1ELb1ELb0ELb0ELb1ELb1EEEEEEEEEvNT_6ParamsE,@function
        .size           _ZN7cutlass13device_kernelIN5flash19enable_sm80_to_sm89INS1_16FlashAttnFwdSm80INS1_25CollectiveMainloopFwdSm80ILi4ELi1ELb0EN4cute5tupleIJNS5_1CILi128EEENS7_ILi80EEENS7_ILi64EEEEEELi64ENS_10bfloat16_tEfNS_4arch4Sm80ELb0ELb0ELb0ELb1ELb1ELb0ELb1ELb1EEENS1_21CollectiveEpilogueFwdINS6_IJS8_SA_S9_EEENS6_IJNS7_ILi1EEESI_SI_EEESC_SE_Li128ELb1ELb1ELb1ELb0EEENS1_36VarlenDynamicPersistentTileSchedulerILi128ELi80ELi128ELi128ELb1ELb1ELb0ELb0ELb1ELb1EEEEEEEEEvNT_6ParamsE,(.L_x_28 - _ZN7cutlass13device_kernelIN5flash19enable_sm80_to_sm89INS1_16FlashAttnFwdSm80INS1_25CollectiveMainloopFwdSm80ILi4ELi1ELb0EN4cute5tupleIJNS5_1CILi128EEENS7_ILi80EEENS7_ILi64EEEEEELi64ENS_10bfloat16_tEfNS_4arch4Sm80ELb0ELb0ELb0ELb1ELb1ELb0ELb1ELb1EEENS1_21CollectiveEpilogueFwdINS6_IJS8_SA_S9_EEENS6_IJNS7_ILi1EEESI_SI_EEESC_SE_Li128ELb1ELb1ELb1ELb0EEENS1_36VarlenDynamicPersistentTileSchedulerILi128ELi80ELi128ELi128ELb1ELb1ELb0ELb0ELb1ELb1EEEEEEEEEvNT_6ParamsE)
        .other          _ZN7cutlass13device_kernelIN5flash19enable_sm80_to_sm89INS1_16FlashAttnFwdSm80INS1_25CollectiveMainloopFwdSm80ILi4ELi1ELb0EN4cute5tupleIJNS5_1CILi128EEENS7_ILi80EEENS7_ILi64EEEEEELi64ENS_10bfloat16_tEfNS_4arch4Sm80ELb0ELb0ELb0ELb1ELb1ELb0ELb1ELb1EEENS1_21CollectiveEpilogueFwdINS6_IJS8_SA_S9_EEENS6_IJNS7_ILi1EEESI_SI_EEESC_SE_Li128ELb1ELb1ELb1ELb0EEENS1_36VarlenDynamicPersistentTileSchedulerILi128ELi80ELi128ELi128ELb1ELb1ELb0ELb0ELb1ELb1EEEEEEEEEvNT_6ParamsE,@"STO_CUDA_ENTRY STV_DEFAULT"
_ZN7cutlass13device_kernelIN5flash19enable_sm80_to_sm89INS1_16FlashAttnFwdSm80INS1_25CollectiveMainloopFwdSm80ILi4ELi1ELb0EN4cute5tupleIJNS5_1CILi128EEENS7_ILi80EEENS7_ILi64EEEEEELi64ENS_10bfloat16_tEfNS_4arch4Sm80ELb0ELb0ELb0ELb1ELb1ELb0ELb1ELb1EEENS1_21CollectiveEpilogueFwdINS6_IJS8_SA_S9_EEENS6_IJNS7_ILi1EEESI_SI_EEESC_SE_Li128ELb1ELb1ELb1ELb0EEENS1_36VarlenDynamicPersistentTileSchedulerILi128ELi80ELi128ELi128ELb1ELb1ELb0ELb0ELb1ELb1EEEEEEEEEvNT_6ParamsE:
[----:B------:R-:W-:Y:S01]  /*0000*/  LDC R1, c[0x0][0x37c] ;  /* 0x0000df00ff017b82 */ /* 0x000fe20000000800 */
[----:B------:R-:W-:Y:S05]  /*0010*/  EXIT ;  /* 0x000000000000794d */ /* 0x000fea0003800000 */
.L_x_10:
        /* <DEDUP_REMOVED lines=14> */
.L_x_28:


//--------------------- .text._ZN7cutlass13device_kernelIN5flash19enable_sm80_to_sm89INS1_16FlashAttnFwdSm80INS1_25CollectiveMainloopFwdSm80ILi4ELi1ELb0EN4cute5tupleIJNS5_1CILi128EEENS7_ILi80EEENS7_ILi64EEEEEELi64ENS_10bfloat16_tEfNS_4arch4Sm80ELb0ELb0ELb0ELb1ELb1ELb1ELb1ELb1EEENS1_21CollectiveEpilogueFwdINS6_IJS8_SA_S9_EEENS6_IJNS7_ILi1EEESI_SI_EEESC_SE_Li128ELb1ELb1ELb1ELb0EEENS1_36VarlenDynamicPersistentTileSchedulerILi128ELi80ELi128ELi128ELb1ELb1ELb0ELb0ELb1ELb1EEEEEEEEEvNT_6ParamsE --------------------------
	.section	.text._ZN7cutlass13device_kernelIN5flash19enable_sm80_to_sm89INS1_16FlashAttnFwdSm80INS1_25CollectiveMainloopFwdSm80ILi4ELi1ELb0EN4cute5tupleIJNS5_1CILi128EEENS7_ILi80EEENS7_ILi64EEEEEELi64ENS_10bfloat16_tEfNS_4arch4Sm80ELb0ELb0ELb0ELb1ELb1ELb1ELb1ELb1EEENS1_21CollectiveEpilogueFwdINS6_IJS8_SA_S9_EEENS6_IJNS7_ILi1EEESI_SI_EEESC_SE_Li128ELb1ELb1ELb1ELb0EEENS1_36VarlenDynamicPersistentTileSchedulerILi128ELi80ELi128ELi128ELb1ELb1ELb0ELb0ELb1ELb1EEEEEEEEEvNT_6ParamsE,"ax",@progbits
	.align	128
.text._ZN7cutlass13device_kernelIN5flash19enable_sm80_to_sm89INS1_16FlashAttnFwdSm80INS1_25CollectiveMainloopFwdSm80ILi4ELi1ELb0EN4cute5tupleIJNS5_1CILi128EEENS7_ILi80EEENS7_ILi64EEEEEELi64ENS_10bfloat16_tEfNS_4arch4Sm80ELb0ELb0ELb0ELb1ELb1ELb1ELb1ELb1EEENS1_21CollectiveEpilogueFwdINS6_IJS8_SA_S9_EEENS6_IJNS7_ILi1EEESI_SI_EEESC_SE_Li128ELb1ELb1ELb1ELb0EEENS1_36VarlenDynamicPersistentTileSchedulerILi128ELi80ELi128ELi128ELb1ELb1ELb0ELb0ELb1ELb1EEEEEEEEEvNT_6ParamsE:
        .type           _ZN7cutlass13device_kernelIN5flash19enable_sm80_to_sm89INS1_16FlashAttnFwdSm80INS1_25CollectiveMainloopFwdSm80ILi4ELi1ELb0EN4cute5tupleIJNS5_1CILi128EEENS7_ILi80EEENS7_ILi64EEEEEELi64ENS_10bfloat16_tEfNS_4arch4Sm80ELb0ELb0ELb0ELb1ELb1ELb1ELb1ELb1EEENS1_21CollectiveEpilogueFwdINS6_IJS8_SA_S9_EEENS6_IJNS7_ILi1EEESI_SI_EEESC_SE_Li128ELb1ELb1ELb1ELb0EEENS1_36VarlenDynamicPersistentTileSchedulerILi128ELi80ELi128ELi128ELb1ELb1ELb0ELb0ELb1ELb1EEEEEEEEEvNT_6ParamsE,@function
        .size           _ZN7cutlass13device_kernelIN5flash19enable_sm80_to_sm89INS1_16FlashAttnFwdSm80INS1_25CollectiveMainloopFwdSm80ILi4ELi1ELb0EN4cute5tupleIJNS5_1CILi128EEENS7_ILi80EEENS7_ILi64EEEEEELi64ENS_10bfloat16_tEfNS_4arch4Sm80ELb0ELb0ELb0ELb1ELb1ELb1ELb1ELb1EEENS1_21CollectiveEpilogueFwdINS6_IJS8_SA_S9_EEENS6_IJNS7_ILi1EEESI_SI_EEESC_SE_Li128ELb1ELb1ELb1ELb0EEENS1_36VarlenDynamicPersistentTileSchedulerILi128ELi80ELi128ELi128ELb1ELb1ELb0ELb0ELb1ELb1EEEEEEEEEvNT_6ParamsE,(.L_x_29 - _ZN7cutlass13device_kernelIN5flash19enable_sm80_to_sm89INS1_16FlashAttnFwdSm80INS1_25CollectiveMainloopFwdSm80ILi4ELi1ELb0EN4cute5tupleIJNS5_1CILi128EEENS7_ILi80EEENS7_ILi64EEEEEELi64ENS_10bfloat16_tEfNS_4arch4Sm80ELb0ELb0ELb0ELb1ELb1ELb1ELb1ELb1EEENS1_21CollectiveEpilogueFwdINS6_IJS8_SA_S9_EEENS6_IJNS7_ILi1EEESI_SI_EEESC_SE_Li128ELb1ELb1ELb1ELb0EEENS1_36VarlenDynamicPersistentTileSchedulerILi128ELi80ELi128ELi128ELb1ELb1ELb0ELb0ELb1ELb1EEEEEEEEEvNT_6ParamsE)
        .other          _ZN7cutlass13device_kernelIN5flash19enable_sm80_to_sm89INS1_16FlashAttnFwdSm80INS1_25CollectiveMainloopFwdSm80ILi4ELi1ELb0EN4cute5tupleIJNS5_1CILi128EEENS7_ILi80EEENS7_ILi64EEEEEELi64ENS_10bfloat16_tEfNS_4arch4Sm80ELb0ELb0ELb0ELb1ELb1ELb1ELb1ELb1EEENS1_21CollectiveEpilogueFwdINS6_IJS8_SA_S9_EEENS6_IJNS7_ILi1EEESI_SI_EEESC_SE_Li128ELb1ELb1ELb1ELb0EEENS1_36VarlenDynamicPersistentTileSchedulerILi128ELi80ELi128ELi128ELb1ELb1ELb0ELb0ELb1ELb1EEEEEEEEEvNT_6ParamsE,@"STO_CUDA_ENTRY STV_DEFAULT"
_ZN7cutlass13device_kernelIN5flash19enable_sm80_to_sm89INS1_16FlashAttnFwdSm80INS1_25CollectiveMainloopFwdSm80ILi4ELi1ELb0EN4cute5tupleIJNS5_1CILi128EEENS7_ILi80EEENS7_ILi64EEEEEELi64ENS_10bfloat16_tEfNS_4arch4Sm80ELb0ELb0ELb0ELb1ELb1ELb1ELb1ELb1EEENS1_21CollectiveEpilogueFwdINS6_IJS8_SA_S9_EEENS6_IJNS7_ILi1EEESI_SI_EEESC_SE_Li128ELb1ELb1ELb1ELb0EEENS1_36VarlenDynamicPersistentTileSchedulerILi128ELi80ELi128ELi128ELb1ELb1ELb0ELb0ELb1ELb1EEEEEEEEEvNT_6ParamsE:
[----:B------:R-:W-:Y:S01]  /*0000*/  LDC R1, c[0x0][0x37c] ;  /* 0x0000df00ff017b82 */ /* 0x000fe20000000800 */
[----:B------:R-:W-:Y:S05]  /*0010*/  EXIT ;  /* 0x000000000000794d */ /* 0x000fea0003800000 */
.L_x_11:
        /* <DEDUP_REMOVED lines=14> */
.L_x_29:


//--------------------- .text._ZN7cutlass13device_kernelIN5flash19enable_sm80_to_sm89INS1_16FlashAttnFwdSm80INS1_25CollectiveMainloopFwdSm80ILi4ELi1ELb0EN4cute5tupleIJNS5_1CILi128EEENS7_ILi96EEENS7_ILi64EEEEEELi64ENS_10bfloat16_tEfNS_4arch4Sm80ELb0ELb1ELb0ELb0ELb1ELb0ELb1ELb1EEENS1_21CollectiveEpilogueFwdINS6_IJS8_SA_S9_EEENS6_IJNS7_ILi1EEESI_SI_EEESC_SE_Li128ELb0ELb1ELb1ELb0EEENS1_19SingleTileSchedulerILb0ELb1ELb1ELi128EEEEEEEEEvNT_6ParamsE --------------------------
	.section	.text._ZN7cutlass13device_kernelIN5flash19enable_sm80_to_sm89INS1_16FlashAttnFwdSm80INS1_25CollectiveMainloopFwdSm80ILi4ELi1ELb0EN4cute5tupleIJNS5_1CILi128EEENS7_ILi96EEENS7_ILi64EEEEEELi64ENS_10bfloat16_tEfNS_4arch4Sm80ELb0ELb1ELb0ELb0ELb1ELb0ELb1ELb1EEENS1_21CollectiveEpilogueFwdINS6_IJS8_SA_S9_EEENS6_IJNS7_ILi1EEESI_SI_EEESC_SE_Li128ELb0ELb1ELb1ELb0EEENS1_19SingleTileSchedulerILb0ELb1ELb1ELi128EEEEEEEEEvNT_6ParamsE,"ax",@progbits
	.align	128
.text._ZN7cutlass13device_kernelIN5flash19enable_sm80_to_sm89INS1_16FlashAttnFwdSm80INS1_25CollectiveMainloopFwdSm80ILi4ELi1ELb0EN4cute5tupleIJNS5_1CILi128EEENS7_ILi96EEENS7_ILi64EEEEEELi64ENS_10bfloat16_tEfNS_4arch4Sm80ELb0ELb1ELb0ELb0ELb1ELb0ELb1ELb1EEENS1_21CollectiveEpilogueFwdINS6_IJS8_SA_S9_EEENS6_IJNS7_ILi1EEESI_SI_EEESC_SE_Li128ELb0ELb1ELb1ELb0EEENS1_19SingleTileSchedulerILb0ELb1ELb1ELi128EEEEEEEEEvNT_6ParamsE:
        .type           _ZN7cutlass13device_kernelIN5flash19enable_sm80_to_sm89INS1_16FlashAttnFwdSm80INS1_25CollectiveMainloopFwdSm80ILi4ELi1ELb0EN4cute5tupleIJNS5_1CILi128EEENS7_ILi96EEENS7_ILi64EEEEEELi64ENS_10bfloat16_tEfNS_4arch4Sm80ELb0ELb1ELb0ELb0ELb1ELb0ELb1ELb1EEENS1_21CollectiveEpilogueFwdINS6_IJS8_SA_S9_EEENS6_IJNS7_ILi1EEESI_SI_EEESC_SE_Li128ELb0ELb1ELb1ELb0EEENS1_19SingleTileSchedulerILb0ELb1ELb1ELi128EEEEEEEEEvNT_6ParamsE,@function
        .size           _ZN7cutlass13device_kernelIN5flash19enable_sm80_to_sm89INS1_16FlashAttnFwdSm80INS1_25CollectiveMainloopFwdSm80ILi4ELi1ELb0EN4cute5tupleIJNS5_1CILi128EEENS7_ILi96EEENS7_ILi64EEEEEELi64ENS_10bfloat16_tEfNS_4arch4Sm80ELb0ELb1ELb0ELb0ELb1ELb0ELb1ELb1EEENS1_21CollectiveEpilogueFwdINS6_IJS8_SA_S9_EEENS6_IJNS7_ILi1EEESI_SI_EEESC_SE_Li128ELb0ELb1ELb1ELb0EEENS1_19SingleTileSchedulerILb0ELb1ELb1ELi128EEEEEEEEEvNT_6ParamsE,(.L_x_30 - _ZN7cutlass13device_kernelIN5flash19enable_sm80_to_sm89INS1_16FlashAttnFwdSm80INS1_25CollectiveMainloopFwdSm80ILi4ELi1ELb0EN4cute5tupleIJNS5_1CILi128EEENS7_ILi96EEENS7_ILi64EEEEEELi64ENS_10bfloat16_tEfNS_4arch4Sm80ELb0ELb1ELb0ELb0ELb1ELb0ELb1ELb1EEENS1_21CollectiveEpilogueFwdINS6_IJS8_SA_S9_EEENS6_IJNS7_ILi1EEESI_SI_EEESC_SE_Li128ELb0ELb1ELb1ELb0EEENS1_19SingleTileSchedulerILb0ELb1ELb1ELi128EEEEEEEEEvNT_6ParamsE)
        .other          _ZN7cutlass13device_kernelIN5flash19enable_sm80_to_sm89INS1_16FlashAttnFwdSm80INS1_25CollectiveMainloopFwdSm80ILi4ELi1ELb0EN4cute5tupleIJNS5_1CILi128EEENS7_ILi96EEENS7_ILi64EEEEEELi64ENS_10bfloat16_tEfNS_4arch4Sm80ELb0ELb1ELb0ELb0ELb1ELb0ELb1ELb1EEENS1_21CollectiveEpilogueFwdINS6_IJS8_SA_S9_EEENS6_IJNS7_ILi1EEESI_SI_EEESC_SE_Li128ELb0ELb1ELb1ELb0EEENS1_19SingleTileSchedulerILb0ELb1ELb1ELi128EEEEEEEEEvNT_6ParamsE,@"STO_CUDA_ENTRY STV_DEFAULT"
_ZN7cutlass13device_kernelIN5flash19enable_sm80_to_sm89INS1_16FlashAttnFwdSm80INS1_25CollectiveMainloopFwdSm80ILi4ELi1ELb0EN4cute5tupleIJNS5_1CILi128EEENS7_ILi96EEENS7_ILi64EEEEEELi64ENS_10bfloat16_tEfNS_4arch4Sm80ELb0ELb1ELb0ELb0ELb1ELb0ELb1ELb1EEENS1_21CollectiveEpilogueFwdINS6_IJS8_SA_S9_EEENS6_IJNS7_ILi1EEESI_SI_EEESC_SE_Li128ELb0ELb1ELb1ELb0EEENS1_19SingleTileSchedulerILb0ELb1ELb1ELi128EEEEEEEEEvNT_6ParamsE:
[----:B------:R-:W-:Y:S01]  /*0000*/  LDC R1, c[0x0][0x37c] ;  /* 0x0000df00ff017b82 */ /* 0x000fe20000000800 */
[----:B------:R-:W-:Y:S05]  /*0010*/  EXIT ;  /* 0x000000000000794d */ /* 0x000fea0003800000 */
.L_x_12:
        /* <DEDUP_REMOVED lines=14> */
.L_x_30:


//--------------------- .text._ZN7cutlass13device_kernelIN5flash19enable_sm80_to_sm89INS1_16FlashAttnFwdSm80INS1_25CollectiveMainloopFwdSm80ILi4ELi1ELb0EN4cute5tupleIJNS5_1CILi128EEENS7_ILi80EEENS7_ILi64EEEEEELi64ENS_10bfloat16_tEfNS_4arch4Sm80ELb0ELb1ELb0ELb1ELb1ELb0ELb1ELb1EEENS1_21CollectiveEpilogueFwdINS6_IJS8_SA_S9_EEENS6_IJNS7_ILi1EEESI_SI_EEESC_SE_Li128ELb1ELb1ELb1ELb0EEENS1_36VarlenDynamicPersistentTileSchedulerILi128ELi80ELi128ELi128ELb1ELb1ELb0ELb1ELb0ELb1EEEEEEEEEvNT_6ParamsE --------------------------
	.section	.text._ZN7cutlass13device_kernelIN5flash19enable_sm80_to_sm89INS1_16FlashAttnFwdSm80INS1_25CollectiveMainloopFwdSm80ILi4ELi1ELb0EN4cute5tupleIJNS5_1CILi128EEENS7_ILi80EEENS7_ILi64EEEEEELi64ENS_10bfloat16_tEfNS_4arch4Sm80ELb0ELb1ELb0ELb1ELb1ELb0ELb1ELb1EEENS1_21CollectiveEpilogueFwdINS6_IJS8_SA_S9_EEENS6_IJNS7_ILi1EEESI_SI_EEESC_SE_Li128ELb1ELb1ELb1ELb0EEENS1_36VarlenDynamicPersistentTileSchedulerILi128ELi80ELi128ELi128ELb1ELb1ELb0ELb1ELb0ELb1EEEEEEEEEvNT_6ParamsE,"ax",@progbits
	.align	128
.text._ZN7cutlass13device_kernelIN5flash19enable_sm80_to_sm89INS1_16FlashAttnFwdSm80INS1_25CollectiveMainloopFwdSm80ILi4ELi1ELb0EN4cute5tupleIJNS5_1CILi128EEENS7_ILi80EEENS7_ILi64EEEEEELi64ENS_10bfloat16_tEfNS_4arch4Sm80ELb0ELb1ELb0ELb1ELb1ELb0ELb1ELb1EEENS1_21CollectiveEpilogueFwdINS6_IJS8_SA_S9_EEENS6_IJNS7_ILi1EEESI_SI_EEESC_SE_Li128ELb1ELb1ELb1ELb0EEENS1_36VarlenDynamicPersistentTileSchedulerILi128ELi80ELi128ELi128ELb1ELb1ELb0ELb1ELb0ELb1EEEEEEEEEvNT_6ParamsE:
        .type           _ZN7cutlass13device_kernelIN5flash19enable_sm80_to_sm89INS1_16FlashAttnFwdSm80INS1_25CollectiveMainloopFwdSm80ILi4ELi1ELb0EN4cute5tupleIJNS5_1CILi128EEENS7_ILi80EEENS7_ILi64EEEEEELi64ENS_10bfloat16_tEfNS_4arch4Sm80ELb0ELb1ELb0ELb1ELb1ELb0ELb1ELb1EEENS1_21CollectiveEpilogueFwdINS6_IJS8_SA_S9_EEENS6_IJNS7_ILi1EEESI_SI_EEESC_SE_Li128ELb1ELb1ELb1ELb0EEENS1_36VarlenDynamicPersistentTileSchedulerILi128ELi80ELi128ELi128ELb1ELb1ELb0ELb1ELb0ELb1EEEEEEEEEvNT_6ParamsE,@function
        .size           _ZN7cutlass13device_kernelIN5flash19enable_sm80_to_sm89INS1_16FlashAttnFwdSm80INS1_25CollectiveMainloopFwdSm80ILi4ELi1ELb0EN4cute5tupleIJNS5_1CILi128EEENS7_ILi80EEENS7_ILi64EEEEEELi64ENS_10bfloat16_tEfNS_4arch4Sm80ELb0ELb1ELb0ELb1ELb1ELb0ELb1ELb1EEENS1_21CollectiveEpilogueFwdINS6_IJS8_SA_S9_EEENS6_IJNS7_ILi1EEESI_SI_EEESC_SE_Li128ELb1ELb1ELb1ELb0EEENS1_36VarlenDynamicPersistentTileSchedulerILi128ELi80ELi128ELi128ELb1ELb1ELb0ELb1ELb0ELb1EEEEEEEEEvNT_6ParamsE,(.L_x_31 - _ZN7cutlass13device_kernelIN5flash19enable_sm80_to_sm89INS1_16FlashAttnFwdSm80INS1_25CollectiveMainloopFwdSm80ILi4ELi1ELb0EN4cute5tupleIJNS5_1CILi128EEENS7_ILi80EEENS7_ILi64EEEEEELi64ENS_10bfloat16_tEfNS_4arch4Sm80ELb0ELb1ELb0ELb1ELb1ELb0ELb1ELb1EEENS1_21CollectiveEpilogueFwdINS6_IJS8_SA_S9_EEENS6_IJNS7_ILi1EEESI_SI_EEESC_SE_Li128ELb1ELb1ELb1ELb0EEENS1_36VarlenDynamicPersistentTileSchedulerILi128ELi80ELi128ELi128ELb1ELb1ELb0ELb1ELb0ELb1EEEEEEEEEvNT_6ParamsE)
        .other          _ZN7cutlass13device_kernelIN5flash19enable_sm80_to_sm89INS1_16FlashAttnFwdSm80INS1_25CollectiveMainloopFwdSm80ILi4ELi1ELb0EN4cute5tupleIJNS5_1CILi128EEENS7_ILi80EEENS7_ILi64EEEEEELi64ENS_10bfloat16_tEfNS_4arch4Sm80ELb0ELb1ELb0ELb1ELb1ELb0ELb1ELb1EEENS1_21CollectiveEpilogueFwdINS6_IJS8_SA_S9_EEENS6_IJNS7_ILi1EEESI_SI_EEESC_SE_Li128ELb1ELb1ELb1ELb0EEENS1_36VarlenDynamicPersistentTileSchedulerILi128ELi80ELi128ELi128ELb1ELb1ELb0ELb1ELb0ELb1EEEEEEEEEvNT_6ParamsE,@"STO_CUDA_ENTRY STV_DEFAULT"
_ZN7cutlass13device_kernelIN5flash19enable_sm80_to_sm89INS1_16FlashAttnFwdSm80INS1_25CollectiveMainloopFwdSm80ILi4ELi1ELb0EN4cute5tupleIJNS5_1CILi128EEENS7_ILi80EEENS7_ILi64EEEEEELi64ENS_10bfloat16_tEfNS_4arch4Sm80ELb0ELb1ELb0ELb1ELb1ELb0ELb1ELb1EEENS1_21CollectiveEpilogueFwdINS6_IJS8_SA_S9_EEENS6_IJNS7_ILi1EEESI_SI_EEESC_SE_Li128ELb1ELb1ELb1ELb0EEENS1_36VarlenDynamicPersistentTileSchedulerILi128ELi80ELi128ELi128ELb1ELb1ELb0ELb1ELb0ELb1EEEEEEEEEvNT_6ParamsE:
[----:B------:R-:W-:Y:S01]  /*0000*/  LDC R1, c[0x0][0x37c] ;  /* 0x0000df00ff017b82 */ /* 0x000fe20000000800 */
[----:B------:R-:W-:Y:S05]  /*0010*/  EXIT ;  /* 0x000000000000794d */ /* 0x000fea0003800000 */
.L_x_13:
        /* <DEDUP_REMOVED lines=14> */
.L_x_31:


//--------------------- .text._ZN7cutlass13device_kernelIN5flash19enable_sm80_to_sm89INS1_16FlashAttnFwdSm80INS1_25CollectiveMainloopFwdSm80ILi4ELi1ELb0EN4cute5tupleIJNS5_1CILi128EEENS7_ILi80EEENS7_ILi64EEEEEELi64ENS_10bfloat16_tEfNS_4arch4Sm80ELb0ELb1ELb0ELb1ELb1ELb1ELb1ELb1EEENS1_21CollectiveEpilogueFwdINS6_IJS8_SA_S9_EEENS6_IJNS7_ILi1EEESI_SI_EEESC_SE_Li128ELb1ELb1ELb1ELb0EEENS1_36VarlenDynamicPersistentTileSchedulerILi128ELi80ELi128ELi128ELb1ELb1ELb0ELb1ELb0ELb1EEEEEEEEEvNT_6ParamsE --------------------------
	.section	.text._ZN7cutlass13device_kernelIN5flash19enable_sm80_to_sm89INS1_16FlashAttnFwdSm80INS1_25CollectiveMainloopFwdSm80ILi4ELi1ELb0EN4cute5tupleIJNS5_1CILi128EEENS7_ILi80EEENS7_ILi64EEEEEELi64ENS_10bfloat16_tEfNS_4arch4Sm80ELb0ELb1ELb0ELb1ELb1ELb1ELb1ELb1EEENS1_21CollectiveEpilogueFwdINS6_IJS8_SA_S9_EEENS6_IJNS7_ILi1EEESI_SI_EEESC_SE_Li128ELb1ELb1ELb1ELb0EEENS1_36VarlenDynamicPersistentTileSchedulerILi128ELi80ELi128ELi128ELb1ELb1ELb0ELb1ELb0ELb1EEEEEEEEEvNT_6ParamsE,"ax",@progbits
	.align	128
.text._ZN7cutlass13device_kernelIN5flash19enable_sm80_to_sm89INS1_16FlashAttnFwdSm80INS1_25CollectiveMainloopFwdSm80ILi4ELi1ELb0EN4cute5tupleIJNS5_1CILi128EEENS7_ILi80EEENS7_ILi64EEEEEELi64ENS_10bfloat16_tEfNS_4arch4Sm80ELb0ELb1ELb0ELb1ELb1ELb1ELb1ELb1EEENS1_21CollectiveEpilogueFwdINS6_IJS8_SA_S9_EEENS6_IJNS7_ILi1EEESI_SI_EEESC_SE_Li128ELb1ELb1ELb1ELb0EEENS1_36VarlenDynamicPersistentTileSchedulerILi128ELi80ELi128ELi128ELb1ELb1ELb0ELb1ELb0ELb1EEEEEEEEEvNT_6ParamsE:
        .type           _ZN7cutlass13device_kernelIN5flash19enable_sm80_to_sm89INS1_16FlashAttnFwdSm80INS1_25CollectiveMainloopFwdSm80ILi4ELi1ELb0EN4cute5tupleIJNS5_1CILi128EEENS7_ILi80EEENS7_ILi64EEEEEELi64ENS_10bfloat16_tEfNS_4arch4Sm80ELb0ELb1ELb0ELb1ELb1ELb1ELb1ELb1EEENS1_21CollectiveEpilogueFwdINS6_IJS8_SA_S9_EEENS6_IJNS7_ILi1EEESI_SI_EEESC_SE_Li128ELb1ELb1ELb1ELb0EEENS1_36VarlenDynamicPersistentTileSchedulerILi128ELi80ELi128ELi128ELb1ELb1ELb0ELb1ELb0ELb1EEEEEEEEEvNT_6ParamsE,@function
        .size           _ZN7cutlass13device_kernelIN5flash19enable_sm80_to_sm89INS1_16FlashAttnFwdSm80INS1_25CollectiveMainloopFwdSm80ILi4ELi1ELb0EN4cute5tupleIJNS5_1CILi128EEENS7_ILi80EEENS7_ILi64EEEEEELi64ENS_10bfloat16_tEfNS_4arch4Sm80ELb0ELb1ELb0ELb1ELb1ELb1ELb1ELb1EEENS1_21CollectiveEpilogueFwdINS6_IJS8_SA_S9_EEENS6_IJNS7_ILi1EEESI_SI_EEESC_SE_Li128ELb1ELb1ELb1ELb0EEENS1_36VarlenDynamicPersistentTileSchedulerILi128ELi80ELi128ELi128ELb1ELb1ELb0ELb1ELb0ELb1EEEEEEEEEvNT_6ParamsE,(.L_x_32 - _ZN7cutlass13device_kernelIN5flash19enable_sm80_to_sm89INS1_16FlashAttnFwdSm80INS1_25CollectiveMainloopFwdSm80ILi4ELi1ELb0EN4cute5tupleIJNS5_1CILi128EEENS7_ILi80EEENS7_ILi64EEEEEELi64ENS_10bfloat16_tEfNS_4arch4Sm80ELb0ELb1ELb0ELb1ELb1ELb1ELb1ELb1EEENS1_21CollectiveEpilogueFwdINS6_IJS8_SA_S9_EEENS6_IJNS7_ILi1EEESI_SI_EEESC_SE_Li128ELb1ELb1ELb1ELb0EEENS1_36VarlenDynamicPersistentTileSchedulerILi128ELi80ELi128ELi128ELb1ELb1ELb0ELb1ELb0ELb1EEEEEEEEEvNT_6ParamsE)
        .other          _ZN7cutlass13device_kernelIN5flash19enable_sm80_to_sm89INS1_16FlashAttnFwdSm80INS1_25CollectiveMainloopFwdSm80ILi4ELi1ELb0EN4cute5tupleIJNS5_1CILi128EEENS7_ILi80EEENS7_ILi64EEEEEELi64ENS_10bfloat16_tEfNS_4arch4Sm80ELb0ELb1ELb0ELb1ELb1ELb1ELb1ELb1EEENS1_21CollectiveEpilogueFwdINS6_IJS8_SA_S9_EEENS6_IJNS7_ILi1EEESI_SI_EEESC_SE_Li128ELb1ELb1ELb1ELb0EEENS1_36VarlenDynamicPersistentTileSchedulerILi128ELi80ELi128ELi128ELb1ELb1ELb0ELb1ELb0ELb1EEEEEEEEEvNT_6ParamsE,@"STO_CUDA_ENTRY STV_DEFAULT"
_ZN7cutlass13device_kernelIN5flash19enable_sm80_to_sm89INS1_16FlashAttnFwdSm80INS1_25CollectiveMainloopFwdSm80ILi4ELi1ELb0EN4cute5tupleIJNS5_1CILi128EEENS7_ILi80EEENS7_ILi64EEEEEELi64ENS_10bfloat16_tEfNS_4arch4Sm80ELb0ELb1ELb0ELb1ELb1ELb1ELb1ELb1EEENS1_21CollectiveEpilogueFwdINS6_IJS8_SA_S9_EEENS6_IJNS7_ILi1EEESI_SI_EEESC_SE_Li128ELb1ELb1ELb1ELb0EEENS1_36VarlenDynamicPersistentTileSchedulerILi128ELi80ELi128ELi128ELb1ELb1ELb0ELb1ELb0ELb1EEEEEEEEEvNT_6ParamsE:
[----:B------:R-:W-:Y:S01]  /*0000*/  LDC R1, c[0x0][0x37c] ;  /* 0x0000df00ff017b82 */ /* 0x000fe20000000800 */
[----:B------:R-:W-:Y:S05]  /*0010*/  EXIT ;  /* 0x000000000000794d */ /* 0x000fea0003800000 */
.L_x_14:
        /* <DEDUP_REMOVED lines=14> */
.L_x_32:


//--------------------- .text._ZN7cutlass13device_kernelIN5flash19enable_sm80_to_sm89INS1_16FlashAttnFwdSm80INS1_25CollectiveMainloopFwdSm80ILi4ELi1ELb0EN4cute5tupleIJNS5_1CILi128EEENS7_ILi112EEENS7_ILi64EEEEEELi64ENS_10bfloat16_tEfNS_4arch4Sm80ELb1ELb0ELb0ELb0ELb1ELb0ELb1ELb1EEENS1_21CollectiveEpilogueFwdINS6_IJS8_SA_S9_EEENS6_IJNS7_ILi1EEESI_SI_EEESC_SE_Li128ELb0ELb1ELb1ELb0EEENS1_30DynamicPersistentTileSchedulerILi128ELi128ELb1ELb1ELb0EEEEEEEEEvNT_6ParamsE --------------------------
	.section	.text._ZN7cutlass13device_kernelIN5flash19enable_sm80_to_sm89INS1_16FlashAttnFwdSm80INS1_25CollectiveMainloopFwdSm80ILi4ELi1ELb0EN4cute5tupleIJNS5_1CILi128EEENS7_ILi112EEENS7_ILi64EEEEEELi64ENS_10bfloat16_tEfNS_4arch4Sm80ELb1ELb0ELb0ELb0ELb1ELb0ELb1ELb1EEENS1_21CollectiveEpilogueFwdINS6_IJS8_SA_S9_EEENS6_IJNS7_ILi1EEESI_SI_EEESC_SE_Li128ELb0ELb1ELb1ELb0EEENS1_30DynamicPersistentTileSchedulerILi128ELi128ELb1ELb1ELb0EEEEEEEEEvNT_6ParamsE,"ax",@progbits
	.align	128
.text._ZN7cutlass13device_kernelIN5flash19enable_sm80_to_sm89INS1_16FlashAttnFwdSm80INS1_25CollectiveMainloopFwdSm80ILi4ELi1ELb0EN4cute5tupleIJNS5_1CILi128EEENS7_ILi112EEENS7_ILi64EEEEEELi64ENS_10bfloat16_tEfNS_4arch4Sm80ELb1ELb0ELb0ELb0ELb1ELb0ELb1ELb1EEENS1_21CollectiveEpilogueFwdINS6_IJS8_SA_S9_EEENS6_IJNS7_ILi1EEESI_SI_EEESC_SE_Li128ELb0ELb1ELb1ELb0EEENS1_30DynamicPersistentTileSchedulerILi128ELi128ELb1ELb1ELb0EEEEEEEEEvNT_6ParamsE:
        .type           _ZN7cutlass13device_kernelIN5flash19enable_sm80_to_sm89INS1_16FlashAttnFwdSm80INS1_25CollectiveMainloopFwdSm80ILi4ELi1ELb0EN4cute5tupleIJNS5_1CILi128EEENS7_ILi112EEENS7_ILi64EEEEEELi64ENS_10bfloat16_tEfNS_4arch4Sm80ELb1ELb0ELb0ELb0ELb1ELb0ELb1ELb1EEENS1_21CollectiveEpilogueFwdINS6_IJS8_SA_S9_EEENS6_IJNS7_ILi1EEESI_SI_EEESC_SE_Li128ELb0ELb1ELb1ELb0EEENS1_30DynamicPersistentTileSchedulerILi128ELi128ELb1ELb1ELb0EEEEEEEEEvNT_6ParamsE,@function
        .size           _ZN7cutlass13device_kernelIN5flash19enable_sm80_to_sm89INS1_16FlashAttnFwdSm80INS1_25CollectiveMainloopFwdSm80ILi4ELi1ELb0EN4cute5tupleIJNS5_1CILi128EEENS7_ILi112EEENS7_ILi64EEEEEELi64ENS_10bfloat16_tEfNS_4arch4Sm80ELb1ELb0ELb0ELb0ELb1ELb0ELb1ELb1EEENS1_21CollectiveEpilogueFwdINS6_IJS8_SA_S9_EEENS6_IJNS7_ILi1EEESI_SI_EEESC_SE_Li128ELb0ELb1ELb1ELb0EEENS1_30DynamicPersistentTileSchedulerILi128ELi128ELb1ELb1ELb0EEEEEEEEEvNT_6ParamsE,(.L_x_33 - _ZN7cutlass13device_kernelIN5flash19enable_sm80_to_sm89INS1_16FlashAttnFwdSm80INS1_25CollectiveMainloopFwdSm80ILi4ELi1ELb0EN4cute5tupleIJNS5_1CILi128EEENS7_ILi112EEENS7_ILi64EEEEEELi64ENS_10bfloat16_tEfNS_4arch4Sm80ELb1ELb0ELb0ELb0ELb1ELb0ELb1ELb1EEENS1_21CollectiveEpilogueFwdINS6_IJS8_SA_S9_EEENS6_IJNS7_ILi1EEESI_SI_EEESC_SE_Li128ELb0ELb1ELb1ELb0EEENS1_30DynamicPersistentTileSchedulerILi128ELi128ELb1ELb1ELb0EEEEEEEEEvNT_6ParamsE)
        .other          _ZN7cutlass13device_kernelIN5flash19enable_sm80_to_sm89INS1_16FlashAttnFwdSm80INS1_25CollectiveMainloopFwdSm80ILi4ELi1ELb0EN4cute5tupleIJNS5_1CILi128EEENS7_ILi112EEENS7_ILi64EEEEEELi64ENS_10bfloat16_tEfNS_4arch4Sm80ELb1ELb0ELb0ELb0ELb1ELb0ELb1ELb1EEENS1_21CollectiveEpilogueFwdINS6_IJS8_SA_S9_EEENS6_IJNS7_ILi1EEESI_SI_EEESC_SE_Li128ELb0ELb1ELb1ELb0EEENS1_30DynamicPersistentTileSchedulerILi128ELi128ELb1ELb1ELb0EEEEEEEEEvNT_6ParamsE,@"STO_CUDA_ENTRY STV_DEFAULT"
_ZN7cutlass13device_kernelIN5flash19enable_sm80_to_sm89INS1_16FlashAttnFwdSm80INS1_25CollectiveMainloopFwdSm80ILi4ELi1ELb0EN4cute5tupleIJNS5_1CILi128EEENS7_ILi112EEENS7_ILi64EEEEEELi64ENS_10bfloat16_tEfNS_4arch4Sm80ELb1ELb0ELb0ELb0ELb1ELb0ELb1ELb1EEENS1_21CollectiveEpilogueFwdINS6_IJS8_SA_S9_EEENS6_IJNS7_ILi1EEESI_SI_EEESC_SE_Li128ELb0ELb1ELb1ELb0EEENS1_30DynamicPersistentTileSchedulerILi128ELi128ELb1ELb1ELb0EEEEEEEEEvNT_6ParamsE:
[----:B------:R-:W-:Y:S01]  /*0000*/  LDC R1, c[0x0][0x37c] ;  /* 0x0000df00ff017b82 */ /* 0x000fe20000000800 */
[----:B------:R-:W-:Y:S05]  /*0010*/  EXIT ;  /* 0x000000000000794d */ /* 0x000fea0003800000 */
.L_x_15:
        /* <DEDUP_REMOVED lines=14> */
.L_x_33:


//--------------------- .text._ZN7cutlass13device_kernelIN5flash19enable_sm80_to_sm89INS1_16FlashAttnFwdSm80INS1_25CollectiveMainloopFwdSm80ILi4ELi1ELb0EN4cute5tupleIJNS5_1CILi128EEENS7_ILi80EEENS7_ILi64EEEEEELi64ENS_10bfloat16_tEfNS_4arch4Sm80ELb1ELb0ELb0ELb1ELb1ELb0ELb1ELb1EEENS1_21CollectiveEpilogueFwdINS6_IJS8_SA_S9_EEENS6_IJNS7_ILi1EEESI_SI_EEESC_SE_Li128ELb1ELb1ELb1ELb0EEENS1_36VarlenDynamicPersistentTileSchedulerILi128ELi80ELi128ELi128ELb1ELb1ELb0ELb1ELb1ELb1EEEEEEEEEvNT_6ParamsE --------------------------
	.section	.text._ZN7cutlass13device_kernelIN5flash19enable_sm80_to_sm89INS1_16FlashAttnFwdSm80INS1_25CollectiveMainloopFwdSm80ILi4ELi1ELb0EN4cute5tupleIJNS5_1CILi128EEENS7_ILi80EEENS7_ILi64EEEEEELi64ENS_10bfloat16_tEfNS_4arch4Sm80ELb1ELb0ELb0ELb1ELb1ELb0ELb1ELb1EEENS1_21CollectiveEpilogueFwdINS6_IJS8_SA_S9_EEENS6_IJNS7_ILi1EEESI_SI_EEESC_SE_Li128ELb1ELb1ELb1ELb0EEENS1_36VarlenDynamicPersistentTileSchedulerILi128ELi80ELi128ELi128ELb1ELb1ELb0ELb1ELb1ELb1EEEEEEEEEvNT_6ParamsE,"ax",@progbits
	.align	128
.text._ZN7cutlass13device_kernelIN5flash19enable_sm80_to_sm89INS1_16FlashAttnFwdSm80INS1_25CollectiveMainloopFwdSm80ILi4ELi1ELb0EN4cute5tupleIJNS5_1CILi128EEENS7_ILi80EEENS7_ILi64EEEEEELi64ENS_10bfloat16_tEfNS_4arch4Sm80ELb1ELb0ELb0ELb1ELb1ELb0ELb1ELb1EEENS1_21CollectiveEpilogueFwdINS6_IJS8_SA_S9_EEENS6_IJNS7_ILi1EEESI_SI_EEESC_SE_Li128ELb1ELb1ELb1ELb0EEENS1_36VarlenDynamicPersistentTileSchedulerILi128ELi80ELi128ELi128ELb1ELb1ELb0ELb1ELb1ELb1EEEEEEEEEvNT_6ParamsE:
        .type           _ZN7cutlass13device_kernelIN5flash19enable_sm80_to_sm89INS1_16FlashAttnFwdSm80INS1_25CollectiveMainloopFwdSm80ILi4ELi1ELb0EN4cute5tupleIJNS5_1CILi128EEENS7_ILi80EEENS7_ILi64EEEEEELi64ENS_10bfloat16_tEfNS_4arch4Sm80ELb1ELb0ELb0ELb1ELb1ELb0ELb1ELb1EEENS1_21CollectiveEpilogueFwdINS6_IJS8_SA_S9_EEENS6_IJNS7_ILi1EEESI_SI_EEESC_SE_Li128ELb1ELb1ELb1ELb0EEENS1_36VarlenDynamicPersistentTileSchedulerILi128ELi80ELi128ELi128ELb1ELb1ELb0ELb1ELb1ELb1EEEEEEEEEvNT_6ParamsE,@function
        .size           _ZN7cutlass13device_kernelIN5flash19enable_sm80_to_sm89INS1_16FlashAttnFwdSm80INS1_25CollectiveMainloopFwdSm80ILi4ELi1ELb0EN4cute5tupleIJNS5_1CILi128EEENS7_ILi80EEENS7_ILi64EEEEEELi64ENS_10bfloat16_tEfNS_4arch4Sm80ELb1ELb0ELb0ELb1ELb1ELb0ELb1ELb1EEENS1_21CollectiveEpilogueFwdINS6_IJS8_SA_S9_EEENS6_IJNS7_ILi1EEESI_SI_EEESC_SE_Li128ELb1ELb1ELb1ELb0EEENS1_36VarlenDynamicPersistentTileSchedulerILi128ELi80ELi128ELi128ELb1ELb1ELb0ELb1ELb1ELb1EEEEEEEEEvNT_6ParamsE,(.L_x_34 - _ZN7cutlass13device_kernelIN5flash19enable_sm80_to_sm89INS1_16FlashAttnFwdSm80INS1_25CollectiveMainloopFwdSm80ILi4ELi1ELb0EN4cute5tupleIJNS5_1CILi128EEENS7_ILi80EEENS7_ILi64EEEEEELi64ENS_10bfloat16_tEfNS_4arch4Sm80ELb1ELb0ELb0ELb1ELb1ELb0ELb1ELb1EEENS1_21CollectiveEpilogueFwdINS6_IJS8_SA_S9_EEENS6_IJNS7_ILi1EEESI_SI_EEESC_SE_Li128ELb1ELb1ELb1ELb0EEENS1_36VarlenDynamicPersistentTileSchedulerILi128ELi80ELi128ELi128ELb1ELb1ELb0ELb1ELb1ELb1EEEEEEEEEvNT_6ParamsE)
        .other          _ZN7cutlass13device_kernelIN5flash19enable_sm80_to_sm89INS1_16FlashAttnFwdSm80INS1_25CollectiveMainloopFwdSm80ILi4ELi1ELb0EN4cute5tupleIJNS5_1CILi128EEENS7_ILi80EEENS7_ILi64EEEEEELi64ENS_10bfloat16_tEfNS_4arch4Sm80ELb1ELb0ELb0ELb1ELb1ELb0ELb1ELb1EEENS1_21CollectiveEpilogueFwdINS6_IJS8_SA_S9_EEENS6_IJNS7_ILi1EEESI_SI_EEESC_SE_Li128ELb1ELb1ELb1ELb0EEENS1_36VarlenDynamicPersistentTileSchedulerILi128ELi80ELi128ELi128ELb1ELb1ELb0ELb1ELb1ELb1EEEEEEEEEvNT_6ParamsE,@"STO_CUDA_ENTRY STV_DEFAULT"
_ZN7cutlass13device_kernelIN5flash19enable_sm80_to_sm89INS1_16FlashAttnFwdSm80INS1_25CollectiveMainloopFwdSm80ILi4ELi1ELb0EN4cute5tupleIJNS5_1CILi128EEENS7_ILi80EEENS7_ILi64EEEEEELi64ENS_10bfloat16_tEfNS_4arch4Sm80ELb1ELb0ELb0ELb1ELb1ELb0ELb1ELb1EEENS1_21CollectiveEpilogueFwdINS6_IJS8_SA_S9_EEENS6_IJNS7_ILi1EEESI_SI_EEESC_SE_Li128ELb1ELb1ELb1ELb0EEENS1_36VarlenDynamicPersistentTileSchedulerILi128ELi80ELi128ELi128ELb1ELb1ELb0ELb1ELb1ELb1EEEEEEEEEvNT_6ParamsE:
[----:B------:R-:W-:Y:S01]  /*0000*/  LDC R1, c[0x0][0x37c] ;  /* 0x0000df00ff017b82 */ /* 0x000fe20000000800 */
[----:B------:R-:W-:Y:S05]  /*0010*/  EXIT ;  /* 0x000000000000794d */ /* 0x000fea0003800000 */
.L_x_16:
        /* <DEDUP_REMOVED lines=14> */
.L_x_34:


//--------------------- .text._ZN7cutlass13device_kernelIN5flash19enable_sm80_to_sm89INS1_16FlashAttnFwdSm80INS1_25CollectiveMainloopFwdSm80ILi4ELi1ELb0EN4cute5tupleIJNS5_1CILi128EEENS7_ILi80EEENS7_ILi64EEEEEELi64ENS_10bfloat16_tEfNS_4arch4Sm80ELb1ELb0ELb0ELb1ELb1ELb1ELb1ELb1EEENS1_21CollectiveEpilogueFwdINS6_IJS8_SA_S9_EEENS6_IJNS7_ILi1EEESI_SI_EEESC_SE_Li128ELb1ELb1ELb1ELb0EEENS1_36VarlenDynamicPersistentTileSchedulerILi128ELi80ELi128ELi128ELb1ELb1ELb0ELb1ELb1ELb1EEEEEEEEEvNT_6ParamsE --------------------------
	.section	.text._ZN7cutlass13device_kernelIN5flash19enable_sm80_to_sm89INS1_16FlashAttnFwdSm80INS1_25CollectiveMainloopFwdSm80ILi4ELi1ELb0EN4cute5tupleIJNS5_1CILi128EEENS7_ILi80EEENS7_ILi64EEEEEELi64ENS_10bfloat16_tEfNS_4arch4Sm80ELb1ELb0ELb0ELb1ELb1ELb1ELb1ELb1EEENS1_21CollectiveEpilogueFwdINS6_IJS8_SA_S9_EEENS6_IJNS7_ILi1EEESI_SI_EEESC_SE_Li128ELb1ELb1ELb1ELb0EEENS1_36VarlenDynamicPersistentTileSchedulerILi128ELi80ELi128ELi128ELb1ELb1ELb0ELb1ELb1ELb1EEEEEEEEEvNT_6ParamsE,"ax",@progbits
	.align	128
.text._ZN7cutlass13device_kernelIN5flash19enable_sm80_to_sm89INS1_16FlashAttnFwdSm80INS1_25CollectiveMainloopFwdSm80ILi4ELi1ELb0EN4cute5tupleIJNS5_1CILi128EEENS7_ILi80EEENS7_ILi64EEEEEELi64ENS_10bfloat16_tEfNS_4arch4Sm80ELb1ELb0ELb0ELb1ELb1ELb1ELb1ELb1EEENS1_21CollectiveEpilogueFwdINS6_IJS8_SA_S9_EEENS6_IJNS7_ILi1EEESI_SI_EEESC_SE_Li128ELb1ELb1ELb1ELb0EEENS1_36VarlenDynamicPersistentTileSchedulerILi128ELi80ELi128ELi128ELb1ELb1ELb0ELb1ELb1ELb1EEEEEEEEEvNT_6ParamsE:
        .type           _ZN7cutlass13device_kernelIN5flash19enable_sm80_to_sm89INS1_16FlashAttnFwdSm80INS1_25CollectiveMainloopFwdSm80ILi4ELi1ELb0EN4cute5tupleIJNS5_1CILi128EEENS7_ILi80EEENS7_ILi64EEEEEELi64ENS_10bfloat16_tEfNS_4arch4Sm80ELb1ELb0ELb0ELb1ELb1ELb1ELb1ELb1EEENS1_21CollectiveEpilogueFwdINS6_IJS8_SA_S9_EEENS6_IJNS7_ILi1EEESI_SI_EEESC_SE_Li128ELb1ELb1ELb1ELb0EEENS1_36VarlenDynamicPersistentTileSchedulerILi128ELi80ELi128ELi128ELb1ELb1ELb0ELb1ELb1ELb1EEEEEEEEEvNT_6ParamsE,@function
        .size           _ZN7cutlass13device_kernelIN5flash19enable_sm80_to_sm89INS1_16FlashAttnFwdSm80INS1_25CollectiveMainloopFwdSm80ILi4ELi1ELb0EN4cute5tupleIJNS5_1CILi128EEENS7_ILi80EEENS7_ILi64EEEEEELi64ENS_10bfloat16_tEfNS_4arch4Sm80ELb1ELb0ELb0ELb1ELb1ELb1ELb1ELb1EEENS1_21CollectiveEpilogueFwdINS6_IJS8_SA_S9_EEENS6_IJNS7_ILi1EEESI_SI_EEESC_SE_Li128ELb1ELb1ELb1ELb0EEENS1_36VarlenDynamicPersistentTileSchedulerILi128ELi80ELi128ELi128ELb1ELb1ELb0ELb1ELb1ELb1EEEEEEEEEvNT_6ParamsE,(.L_x_35 - _ZN7cutlass13device_kernelIN5flash19enable_sm80_to_sm89INS1_16FlashAttnFwdSm80INS1_25CollectiveMainloopFwdSm80ILi4ELi1ELb0EN4cute5tupleIJNS5_1CILi128EEENS7_ILi80EEENS7_ILi64EEEEEELi64ENS_10bfloat16_tEfNS_4arch4Sm80ELb1ELb0ELb0ELb1ELb1ELb1ELb1ELb1EEENS1_21CollectiveEpilogueFwdINS6_IJS8_SA_S9_EEENS6_IJNS7_ILi1EEESI_SI_EEESC_SE_Li128ELb1ELb1ELb1ELb0EEENS1_36VarlenDynamicPersistentTileSchedulerILi128ELi80ELi128ELi128ELb1ELb1ELb0ELb1ELb1ELb1EEEEEEEEEvNT_6ParamsE)
        .other          _ZN7cutlass13device_kernelIN5flash19enable_sm80_to_sm89INS1_16FlashAttnFwdSm80INS1_25CollectiveMainloopFwdSm80ILi4ELi1ELb0EN4cute5tupleIJNS5_1CILi128EEENS7_ILi80EEENS7_ILi64EEEEEELi64ENS_10bfloat16_tEfNS_4arch4Sm80ELb1ELb0ELb0ELb1ELb1ELb1ELb1ELb1EEENS1_21CollectiveEpilogueFwdINS6_IJS8_SA_S9_EEENS6_IJNS7_ILi1EEESI_SI_EEESC_SE_Li128ELb1ELb1ELb1ELb0EEENS1_36VarlenDynamicPersistentTileSchedulerILi128ELi80ELi128ELi128ELb1ELb1ELb0ELb1ELb1ELb1EEEEEEEEEvNT_6ParamsE,@"STO_CUDA_ENTRY STV_DEFAULT"
_ZN7cutlass13device_kernelIN5flash19enable_sm80_to_sm89INS1_16FlashAttnFwdSm80INS1_25CollectiveMainloopFwdSm80ILi4ELi1ELb0EN4cute5tupleIJNS5_1CILi128EEENS7_ILi80EEENS7_ILi64EEEEEELi64ENS_10bfloat16_tEfNS_4arch4Sm80ELb1ELb0ELb0ELb1ELb1ELb1ELb1ELb1EEENS1_21CollectiveEpilogueFwdINS6_IJS8_SA_S9_EEENS6_IJNS7_ILi1EEESI_SI_EEESC_SE_Li128ELb1ELb1ELb1ELb0EEENS1_36VarlenDynamicPersistentTileSchedulerILi128ELi80ELi128ELi128ELb1ELb1ELb0ELb1ELb1ELb1EEEEEEEEEvNT_6ParamsE:
[----:B------:R-:W-:Y:S01]  /*0000*/  LDC R1, c[0x0][0x37c] ;  /* 0x0000df00ff017b82 */ /* 0x000fe20000000800 */
[----:B------:R-:W-:Y:S05]  /*0010*/  EXIT ;  /* 0x000000000000794d */ /* 0x000fea0003800000 */
.L_x_17:
        /* <DEDUP_REMOVED lines=14> */
.L_x_35:


//--------------------- .nv.shared.reserved.0     --------------------------
	.section	.nv.shared.reserved.0,"aw",@nobits
	.weak		__nv_reservedSMEM_offset_0_alias
	.size		__nv_reservedSMEM_offset_0_alias, 0, 64
	.other		__nv_reservedSMEM_offset_0_alias,@"STO_CUDA_RESERVED_SHARED STV_DEFAULT"
__nv_reservedSMEM_offset_0_alias:
	.zero		0
	.zero		64


//--------------------- .nv.global                --------------------------
	.section	.nv.global,"aw",@nobits
.nv.global:
	.type		_ZN88_INTERNAL_5db2b04c_52_flash_fwd_hdim64_bf16_paged_split_softcapall_sm80_cu_49158569_33974cute1_E,@object
	.size		_ZN88_INTERNAL_5db2b04c_52_flash_fwd_hdim64_bf16_paged_split_softcapall_sm80_cu_49158569_33974cute1_E,(_ZN88_INTERNAL_5db2b04c_52_flash_fwd_hdim64_bf16_paged_split_softcapall_sm80_cu_49158569_33974cuda3std3__45__cpo6cbeginE - _ZN88_INTERNAL_5db2b04c_52_flash_fwd_hdim64_bf16_paged_split_softcapall_sm80_cu_49158569_33974cute1_E)
_ZN88_INTERNAL_5db2b04c_52_flash_fwd_hdim64_bf16_paged_split_softcapall_sm80_cu_49158569_33974cute1_E:
	.zero		1
	.type		_ZN88_INTERNAL_5db2b04c_52_flash_fwd_hdim64_bf16_paged_split_softcapall_sm80_cu_49158569_33974cuda3std3__45__cpo6cbeginE,@object
	.size		_ZN88_INTERNAL_5db2b04c_52_flash_fwd_hdim64_bf16_paged_split_softcapall_sm80_cu_49158569_33974cuda3std3__45__cpo6cbeginE,(_ZN88_INTERNAL_5db2b04c_52_flash_fwd_hdim64_bf16_paged_split_softcapall_sm80_cu_49158569_33974cuda3std3__48in_placeE - _ZN88_INTERNAL_5db2b04c_52_flash_fwd_hdim64_bf16_paged_split_softcapall_sm80_cu_49158569_33974cuda3std3__45__cpo6cbeginE)
_ZN88_INTERNAL_5db2b04c_52_flash_fwd_hdim64_bf16_paged_split_softcapall_sm80_cu_49158569_33974cuda3std3__45__cpo6cbeginE:
	.zero		1
	.type		_ZN88_INTERNAL_5db2b04c_52_flash_fwd_hdim64_bf16_paged_split_softcapall_sm80_cu_49158569_33974cuda3std3__48in_placeE,@object
	.size		_ZN88_INTERNAL_5db2b04c_52_flash_fwd_hdim64_bf16_paged_split_softcapall_sm80_cu_49158569_33974cuda3std3__48in_placeE,(_ZN88_INTERNAL_5db2b04c_52_flash_fwd_hdim64_bf16_paged_split_softcapall_sm80_cu_49158569_33974cuda3std6ranges3__45__cpo9iter_moveE - _ZN88_INTERNAL_5db2b04c_52_flash_fwd_hdim64_bf16_paged_split_softcapall_sm80_cu_49158569_33974cuda3std3__48in_placeE)
_ZN88_INTERNAL_5db2b04c_52_flash_fwd_hdim64_bf16_paged_split_softcapall_sm80_cu_49158569_33974cuda3std3__48in_placeE:
	.zero		1
	.type		_ZN88_INTERNAL_5db2b04c_52_flash_fwd_hdim64_bf16_paged_split_softcapall_sm80_cu_49158569_33974cuda3std6ranges3__45__cpo9iter_moveE,@object
	.size		_ZN88_INTERNAL_5db2b04c_52_flash_fwd_hdim64_bf16_paged_split_softcapall_sm80_cu_49158569_33974cuda3std6ranges3__45__cpo9iter_moveE,(_ZN88_INTERNAL_5db2b04c_52_flash_fwd_hdim64_bf16_paged_split_softcapall_sm80_cu_49158569_33974cuda3std3__45__cpo5beginE - _ZN88_INTERNAL_5db2b04c_52_flash_fwd_hdim64_bf16_paged_split_softcapall_sm80_cu_49158569_33974cuda3std6ranges3__45__cpo9iter_moveE)
_ZN88_INTERNAL_5db2b04c_52_flash_fwd_hdim64_bf16_paged_split_softcapall_sm80_cu_49158569_33974cuda3std6ranges3__45__cpo9iter_moveE:
	.zero		1
	.type		_ZN88_INTERNAL_5db2b04c_52_flash_fwd_hdim64_bf16_paged_split_softcapall_sm80_cu_49158569_33974cuda3std3__45__cpo5beginE,@object
	.size		_ZN88_INTERNAL_5db2b04c_52_flash_fwd_hdim64_bf16_paged_split_softcapall_sm80_cu_49158569_33974cuda3std3__45__cpo5beginE,(_ZN88_INTERNAL_5db2b04c_52_flash_fwd_hdim64_bf16_paged_split_softcapall_sm80_cu_49158569_33974cuda3std3__490_GLOBAL__N__5db2b04c_52_flash_fwd_hdim64_bf16_paged_split_softcapall_sm80_cu_49158569_33976ignoreE - _ZN88_INTERNAL_5db2b04c_52_flash_fwd_hdim64_bf16_paged_split_softcapall_sm80_cu_49158569_33974cuda3std3__45__cpo5beginE)
_ZN88_INTERNAL_5db2b04c_52_flash_fwd_hdim64_bf16_paged_split_softcapall_sm80_cu_49158569_33974cuda3std3__45__cpo5beginE:
	.zero		1
	.type		_ZN88_INTERNAL_5db2b04c_52_flash_fwd_hdim64_bf16_paged_split_softcapall_sm80_cu_49158569_33974cuda3std3__490_GLOBAL__N__5db2b04c_52_flash_fwd_hdim64_bf16_paged_split_softcapall_sm80_cu_49158569_33976ignoreE,@object
	.size		_ZN88_INTERNAL_5db2b04c_52_flash_fwd_hdim64_bf16_paged_split_softcapall_sm80_cu_49158569_33974cuda3std3__490_GLOBAL__N__5db2b04c_52_flash_fwd_hdim64_bf16_paged_split_softcapall_sm80_cu_49158569_33976ignoreE,(_ZN88_INTERNAL_5db2b04c_52_flash_fwd_hdim64_bf16_paged_split_softcapall_sm80_cu_49158569_33974cute7productE - _ZN88_INTERNAL_5db2b04c_52_flash_fwd_hdim64_bf16_paged_split_softcapall_sm80_cu_49158569_33974cuda3std3__490_GLOBAL__N__5db2b04c_52_flash_fwd_hdim64_bf16_paged_split_softcapall_sm80_cu_49158569_33976ignoreE)
_ZN88_INTERNAL_5db2b04c_52_flash_fwd_hdim64_bf16_paged_split_softcapall_sm80_cu_49158569_33974cuda3std3__490_GLOBAL__N__5db2b04c_52_flash_fwd_hdim64_bf16_paged_split_softcapall_sm80_cu_49158569_33976ignoreE:
	.zero		1
	.type		_ZN88_INTERNAL_5db2b04c_52_flash_fwd_hdim64_bf16_paged_split_softcapall_sm80_cu_49158569_33974cute7productE,@object
	.size		_ZN88_INTERNAL_5db2b04c_52_flash_fwd_hdim64_bf16_paged_split_softcapall_sm80_cu_49158569_33974cute7productE,(_ZN88_INTERNAL_5db2b04c_52_flash_fwd_hdim64_bf16_paged_split_softcapall_sm80_cu_49158569_33974cuda3std3__45__cpo3endE - _ZN88_INTERNAL_5db2b04c_52_flash_fwd_hdim64_bf16_paged_split_softcapall_sm80_cu_49158569_33974cute7productE)
_ZN88_INTERNAL_5db2b04c_52_flash_fwd_hdim64_bf16_paged_split_softcapall_sm80_cu_49158569_33974cute7productE:
	.zero		1
	.type		_ZN88_INTERNAL_5db2b04c_52_flash_fwd_hdim64_bf16_paged_split_softcapall_sm80_cu_49158569_33974cuda3std3__45__cpo3endE,@object
	.size		_ZN88_INTERNAL_5db2b04c_52_flash_fwd_hdim64_bf16_paged_split_softcapall_sm80_cu_49158569_33974cuda3std3__45__cpo3endE,(_ZN88_INTERNAL_5db2b04c_52_flash_fwd_hdim64_bf16_paged_split_softcapall_sm80_cu_49158569_33974cuda3std3__419piecewise_constructE - _ZN88_INTERNAL_5db2b04c_52_flash_fwd_hdim64_bf16_paged_split_softcapall_sm80_cu_49158569_33974cuda3std3__45__cpo3endE)
_ZN88_INTERNAL_5db2b04c_52_flash_fwd_hdim64_bf16_paged_split_softcapall_sm80_cu_49158569_33974cuda3std3__45__cpo3endE:
	.zero		1
	.type		_ZN88_INTERNAL_5db2b04c_52_flash_fwd_hdim64_bf16_paged_split_softcapall_sm80_cu_49158569_33974cuda3std3__419piecewise_constructE,@object
	.size		_ZN88_INTERNAL_5db2b04c_52_flash_fwd_hdim64_bf16_paged_split_softcapall_sm80_cu_49158569_33974cuda3std3__419piecewise_constructE,(_ZN88_INTERNAL_5db2b04c_52_flash_fwd_hdim64_bf16_paged_split_softcapall_sm80_cu_49158569_33974cuda3std3__45__cpo4cendE - _ZN88_INTERNAL_5db2b04c_52_flash_fwd_hdim64_bf16_paged_split_softcapall_sm80_cu_49158569_33974cuda3std3__419piecewise_constructE)
_ZN88_INTERNAL_5db2b04c_52_flash_fwd_hdim64_bf16_paged_split_softcapall_sm80_cu_49158569_33974cuda3std3__419piecewise_constructE:
	.zero		1
	.type		_ZN88_INTERNAL_5db2b04c_52_flash_fwd_hdim64_bf16_paged_split_softcapall_sm80_cu_49158569_33974cuda3std3__45__cpo4cendE,@object
	.size		_ZN88_INTERNAL_5db2b04c_52_flash_fwd_hdim64_bf16_paged_split_softcapall_sm80_cu_49158569_33974cuda3std3__45__cpo4cendE,(_ZN88_INTERNAL_5db2b04c_52_flash_fwd_hdim64_bf16_paged_split_softcapall_sm80_cu_49158569_33974cuda3std6ranges3__45__cpo4swapE - _ZN88_INTERNAL_5db2b04c_52_flash_fwd_hdim64_bf16_paged_split_softcapall_sm80_cu_49158569_33974cuda3std3__45__cpo4cendE)
_ZN88_INTERNAL_5db2b04c_52_flash_fwd_hdim64_bf16_paged_split_softcapall_sm80_cu_49158569_33974cuda3std3__45__cpo4cendE:
	.zero		1
	.type		_ZN88_INTERNAL_5db2b04c_52_flash_fwd_hdim64_bf16_paged_split_softcapall_sm80_cu_49158569_33974cuda3std6ranges3__45__cpo4swapE,@object
	.size		_ZN88_INTERNAL_5db2b04c_52_flash_fwd_hdim64_bf16_paged_split_softcapall_sm80_cu_49158569_33974cuda3std6ranges3__45__cpo4swapE,(.L_7 - _ZN88_INTERNAL_5db2b04c_52_flash_fwd_hdim64_bf16_paged_split_softcapall_sm80_cu_49158569_33974cuda3std6ranges3__45__cpo4swapE)
_ZN88_INTERNAL_5db2b04c_52_flash_fwd_hdim64_bf16_paged_split_softcapall_sm80_cu_49158569_33974cuda3std6ranges3__45__cpo4swapE:
	.zero		1
.L_7:


//--------------------- .nv.constant0._ZN7cutlass13device_kernelIN5flash19enable_sm80_to_sm89INS1_16FlashAttnFwdSm80INS1_25CollectiveMainloopFwdSm80ILi4ELi1ELb0EN4cute5tupleIJNS5_1CILi128EEENS7_ILi112EEENS7_ILi64EEEEEELi64ENS_10bfloat16_tEfNS_4arch4Sm80ELb0ELb0ELb1ELb0ELb1ELb0ELb1ELb1EEENS1_21CollectiveEpilogueFwdINS6_IJS8_SA_S9_EEENS6_IJNS7_ILi1EEESI_SI_EEESC_SE_Li128ELb0ELb1ELb1ELb0EEENS1_19SingleTileSchedulerILb0ELb1ELb1ELi128EEEEEEEEEvNT_6ParamsE --------------------------
	.section	.nv.constant0._ZN7cutlass13device_kernelIN5flash19enable_sm80_to_sm89INS1_16FlashAttnFwdSm80INS1_25CollectiveMainloopFwdSm80ILi4ELi1ELb0EN4cute5tupleIJNS5_1CILi128EEENS7_ILi112EEENS7_ILi64EEEEEELi64ENS_10bfloat16_tEfNS_4arch4Sm80ELb0ELb0ELb1ELb0ELb1ELb0ELb1ELb1EEENS1_21CollectiveEpilogueFwdINS6_IJS8_SA_S9_EEENS6_IJNS7_ILi1EEESI_SI_EEESC_SE_Li128ELb0ELb1ELb1ELb0EEENS1_19SingleTileSchedulerILb0ELb1ELb1ELi128EEEEEEEEEvNT_6ParamsE,"a",@progbits
	.sectionflags	@""
	.align	4
.nv.constant0._ZN7cutlass13device_kernelIN5flash19enable_sm80_to_sm89INS1_16FlashAttnFwdSm80INS1_25CollectiveMainloopFwdSm80ILi4ELi1ELb0EN4cute5tupleIJNS5_1CILi128EEENS7_ILi112EEENS7_ILi64EEEEEELi64ENS_10bfloat16_tEfNS_4arch4Sm80ELb0ELb0ELb1ELb0ELb1ELb0ELb1ELb1EEENS1_21CollectiveEpilogueFwdINS6_IJS8_SA_S9_EEENS6_IJNS7_ILi1EEESI_SI_EEESC_SE_Li128ELb0ELb1ELb1ELb0EEENS1_19SingleTileSchedulerILb0ELb1ELb1ELi128EEEEEEEEEvNT_6ParamsE:
	.zero		1944


//--------------------- .nv.constant0._ZN7cutlass13device_kernelIN5flash19enable_sm80_to_sm89INS1_16FlashAttnFwdSm80INS1_25CollectiveMainloopFwdSm80ILi4ELi1ELb0EN4cute5tupleIJNS5_1CILi128EEENS7_ILi80EEENS7_ILi64EEEEEELi64ENS_10bfloat16_tEfNS_4arch4Sm80ELb0ELb0ELb1ELb1ELb1ELb0ELb1ELb1EEENS1_21CollectiveEpilogueFwdINS6_IJS8_SA_S9_EEENS6_IJNS7_ILi1EEESI_SI_EEESC_SE_Li128ELb1ELb1ELb1ELb0EEENS1_36VarlenDynamicPersistentTileSchedulerILi128ELi80ELi128ELi128ELb1ELb1ELb0ELb0ELb1ELb1EEEEEEEEEvNT_6ParamsE --------------------------
	.section	.nv.constant0._ZN7cutlass13device_kernelIN5flash19enable_sm80_to_sm89INS1_16FlashAttnFwdSm80INS1_25CollectiveMainloopFwdSm80ILi4ELi1ELb0EN4cute5tupleIJNS5_1CILi128EEENS7_ILi80EEENS7_ILi64EEEEEELi64ENS_10bfloat16_tEfNS_4arch4Sm80ELb0ELb0ELb1ELb1ELb1ELb0ELb1ELb1EEENS1_21CollectiveEpilogueFwdINS6_IJS8_SA_S9_EEENS6_IJNS7_ILi1EEESI_SI_EEESC_SE_Li128ELb1ELb1ELb1ELb0EEENS1_36VarlenDynamicPersistentTileSchedulerILi128ELi80ELi128ELi128ELb1ELb1ELb0ELb0ELb1ELb1EEEEEEEEEvNT_6ParamsE,"a",@progbits
	.sectionflags	@""
	.align	4
.nv.constant0._ZN7cutlass13device_kernelIN5flash19enable_sm80_to_sm89INS1_16FlashAttnFwdSm80INS1_25CollectiveMainloopFwdSm80ILi4ELi1ELb0EN4cute5tupleIJNS5_1CILi128EEENS7_ILi80EEENS7_ILi64EEEEEELi64ENS_10bfloat16_tEfNS_4arch4Sm80ELb0ELb0ELb1ELb1ELb1ELb0ELb1ELb1EEENS1_21CollectiveEpilogueFwdINS6_IJS8_SA_S9_EEENS6_IJNS7_ILi1EEESI_SI_EEESC_SE_Li128ELb1ELb1ELb1ELb0EEENS1_36VarlenDynamicPersistentTileSchedulerILi128ELi80ELi128ELi128ELb1ELb1ELb0ELb0ELb1ELb1EEEEEEEEEvNT_6ParamsE:
	.zero		1976


//--------------------- .nv.constant0._ZN7cutlass13device_kernelIN5flash19enable_sm80_to_sm89INS1_16FlashAttnFwdSm80INS1_25CollectiveMainloopFwdSm80ILi4ELi1ELb0EN4cute5tupleIJNS5_1CILi128EEENS7_ILi80EEENS7_ILi64EEEEEELi64ENS_10bfloat16_tEfNS_4arch4Sm80ELb0ELb0ELb1ELb1ELb1ELb1ELb1ELb1EEENS1_21CollectiveEpilogueFwdINS6_IJS8_SA_S9_EEENS6_IJNS7_ILi1EEESI_SI_EEESC_SE_Li128ELb1ELb1ELb1ELb0EEENS1_36VarlenDynamicPersistentTileSchedulerILi128ELi80ELi128ELi128ELb1ELb1ELb0ELb0ELb1ELb1EEEEEEEEEvNT_6ParamsE --------------------------
	.section	.nv.constant0._ZN7cutlass13device_kernelIN5flash19enable_sm80_to_sm89INS1_16FlashAttnFwdSm80INS1_25CollectiveMainloopFwdSm80ILi4ELi1ELb0EN4cute5tupleIJNS5_1CILi128EEENS7_ILi80EEENS7_ILi64EEEEEELi64ENS_10bfloat16_tEfNS_4arch4Sm80ELb0ELb0ELb1ELb1ELb1ELb1ELb1ELb1EEENS1_21CollectiveEpilogueFwdINS6_IJS8_SA_S9_EEENS6_IJNS7_ILi1EEESI_SI_EEESC_SE_Li128ELb1ELb1ELb1ELb0EEENS1_36VarlenDynamicPersistentTileSchedulerILi128ELi80ELi128ELi128ELb1ELb1ELb0ELb0ELb1ELb1EEEEEEEEEvNT_6ParamsE,"a",@progbits
	.sectionflags	@""
	.align	4
.nv.constant0._ZN7cutlass13device_kernelIN5flash19enable_sm80_to_sm89INS1_16FlashAttnFwdSm80INS1_25CollectiveMainloopFwdSm80ILi4ELi1ELb0EN4cute5tupleIJNS5_1CILi128EEENS7_ILi80EEENS7_ILi64EEEEEELi64ENS_10bfloat16_tEfNS_4arch4Sm80ELb0ELb0ELb1ELb1ELb1ELb1ELb1ELb1EEENS1_21CollectiveEpilogueFwdINS6_IJS8_SA_S9_EEENS6_IJNS7_ILi1EEESI_SI_EEESC_SE_Li128ELb1ELb1ELb1ELb0EEENS1_36VarlenDynamicPersistentTileSchedulerILi128ELi80ELi128ELi128ELb1ELb1ELb0ELb0ELb1ELb1EEEEEEEEEvNT_6ParamsE:
	.zero		1976


//--------------------- .nv.constant0._ZN7cutlass13device_kernelIN5flash19enable_sm80_to_sm89INS1_16FlashAttnFwdSm80INS1_25CollectiveMainloopFwdSm80ILi4ELi1ELb0EN4cute5tupleIJNS5_1CILi128EEENS7_ILi96EEENS7_ILi64EEEEEELi64ENS_10bfloat16_tEfNS_4arch4Sm80ELb0ELb1ELb1ELb0ELb1ELb0ELb1ELb1EEENS1_21CollectiveEpilogueFwdINS6_IJS8_SA_S9_EEENS6_IJNS7_ILi1EEESI_SI_EEESC_SE_Li128ELb0ELb1ELb1ELb0EEENS1_19SingleTileSchedulerILb0ELb1ELb1ELi128EEEEEEEEEvNT_6ParamsE --------------------------
	.section	.nv.constant0._ZN7cutlass13device_kernelIN5flash19enable_sm80_to_sm89INS1_16FlashAttnFwdSm80INS1_25CollectiveMainloopFwdSm80ILi4ELi1ELb0EN4cute5tupleIJNS5_1CILi128EEENS7_ILi96EEENS7_ILi64EEEEEELi64ENS_10bfloat16_tEfNS_4arch4Sm80ELb0ELb1ELb1ELb0ELb1ELb0ELb1ELb1EEENS1_21CollectiveEpilogueFwdINS6_IJS8_SA_S9_EEENS6_IJNS7_ILi1EEESI_SI_EEESC_SE_Li128ELb0ELb1ELb1ELb0EEENS1_19SingleTileSchedulerILb0ELb1ELb1ELi128EEEEEEEEEvNT_6ParamsE,"a",@progbits
	.sectionflags	@""
	.align	4
.nv.constant0._ZN7cutlass13device_kernelIN5flash19enable_sm80_to_sm89INS1_16FlashAttnFwdSm80INS1_25CollectiveMainloopFwdSm80ILi4ELi1ELb0EN4cute5tupleIJNS5_1CILi128EEENS7_ILi96EEENS7_ILi64EEEEEELi64ENS_10bfloat16_tEfNS_4arch4Sm80ELb0ELb1ELb1ELb0ELb1ELb0ELb1ELb1EEENS1_21CollectiveEpilogueFwdINS6_IJS8_SA_S9_EEENS6_IJNS7_ILi1EEESI_SI_EEESC_SE_Li128ELb0ELb1ELb1ELb0EEENS1_19SingleTileSchedulerILb0ELb1ELb1ELi128EEEEEEEEEvNT_6ParamsE:
	.zero		1944


//--------------------- .nv.constant0._ZN7cutlass13device_kernelIN5flash19enable_sm80_to_sm89INS1_16FlashAttnFwdSm80INS1_25CollectiveMainloopFwdSm80ILi4ELi1ELb0EN4cute5tupleIJNS5_1CILi128EEENS7_ILi80EEENS7_ILi64EEEEEELi64ENS_10bfloat16_tEfNS_4arch4Sm80ELb0ELb1ELb1ELb1ELb1ELb0ELb1ELb1EEENS1_21CollectiveEpilogueFwdINS6_IJS8_SA_S9_EEENS6_IJNS7_ILi1EEESI_SI_EEESC_SE_Li128ELb1ELb1ELb1ELb0EEENS1_36VarlenDynamicPersistentTileSchedulerILi128ELi80ELi128ELi128ELb1ELb1ELb0ELb1ELb0ELb1EEEEEEEEEvNT_6ParamsE --------------------------
	.section	.nv.constant0._ZN7cutlass13device_kernelIN5flash19enable_sm80_to_sm89INS1_16FlashAttnFwdSm80INS1_25CollectiveMainloopFwdSm80ILi4ELi1ELb0EN4cute5tupleIJNS5_1CILi128EEENS7_ILi80EEENS7_ILi64EEEEEELi64ENS_10bfloat16_tEfNS_4arch4Sm80ELb0ELb1ELb1ELb1ELb1ELb0ELb1ELb1EEENS1_21CollectiveEpilogueFwdINS6_IJS8_SA_S9_EEENS6_IJNS7_ILi1EEESI_SI_EEESC_SE_Li128ELb1ELb1ELb1ELb0EEENS1_36VarlenDynamicPersistentTileSchedulerILi128ELi80ELi128ELi128ELb1ELb1ELb0ELb1ELb0ELb1EEEEEEEEEvNT_6ParamsE,"a",@progbits
	.sectionflags	@""
	.align	4
.nv.constant0._ZN7cutlass13device_kernelIN5flash19enable_sm80_to_sm89INS1_16FlashAttnFwdSm80INS1_25CollectiveMainloopFwdSm80ILi4ELi1ELb0EN4cute5tupleIJNS5_1CILi128EEENS7_ILi80EEENS7_ILi64EEEEEELi64ENS_10bfloat16_tEfNS_4arch4Sm80ELb0ELb1ELb1ELb1ELb1ELb0ELb1ELb1EEENS1_21CollectiveEpilogueFwdINS6_IJS8_SA_S9_EEENS6_IJNS7_ILi1EEESI_SI_EEESC_SE_Li128ELb1ELb1ELb1ELb0EEENS1_36VarlenDynamicPersistentTileSchedulerILi128ELi80ELi128ELi128ELb1ELb1ELb0ELb1ELb0ELb1EEEEEEEEEvNT_6ParamsE:
	.zero		1976


//--------------------- .nv.constant0._ZN7cutlass13device_kernelIN5flash19enable_sm80_to_sm89INS1_16FlashAttnFwdSm80INS1_25CollectiveMainloopFwdSm80ILi4ELi1ELb0EN4cute5tupleIJNS5_1CILi128EEENS7_ILi80EEENS7_ILi64EEEEEELi64ENS_10bfloat16_tEfNS_4arch4Sm80ELb0ELb1ELb1ELb1ELb1ELb1ELb1ELb1EEENS1_21CollectiveEpilogueFwdINS6_IJS8_SA_S9_EEENS6_IJNS7_ILi1EEESI_SI_EEESC_SE_Li128ELb1ELb1ELb1ELb0EEENS1_36VarlenDynamicPersistentTileSchedulerILi128ELi80ELi128ELi128ELb1ELb1ELb0ELb1ELb0ELb1EEEEEEEEEvNT_6ParamsE --------------------------
	.section	.nv.constant0._ZN7cutlass13device_kernelIN5flash19enable_sm80_to_sm89INS1_16FlashAttnFwdSm80INS1_25CollectiveMainloopFwdSm80ILi4ELi1ELb0EN4cute5tupleIJNS5_1CILi128EEENS7_ILi80EEENS7_ILi64EEEEEELi64ENS_10bfloat16_tEfNS_4arch4Sm80ELb0ELb1ELb1ELb1ELb1ELb1ELb1ELb1EEENS1_21CollectiveEpilogueFwdINS6_IJS8_SA_S9_EEENS6_IJNS7_ILi1EEESI_SI_EEESC_SE_Li128ELb1ELb1ELb1ELb0EEENS1_36VarlenDynamicPersistentTileSchedulerILi128ELi80ELi128ELi128ELb1ELb1ELb0ELb1ELb0ELb1EEEEEEEEEvNT_6ParamsE,"a",@progbits
	.sectionflags	@""
	.align	4
.nv.constant0._ZN7cutlass13device_kernelIN5flash19enable_sm80_to_sm89INS1_16FlashAttnFwdSm80INS1_25CollectiveMainloopFwdSm80ILi4ELi1ELb0EN4cute5tupleIJNS5_1CILi128EEENS7_ILi80EEENS7_ILi64EEEEEELi64ENS_10bfloat16_tEfNS_4arch4Sm80ELb0ELb1ELb1ELb1ELb1ELb1ELb1ELb1EEENS1_21CollectiveEpilogueFwdINS6_IJS8_SA_S9_EEENS6_IJNS7_ILi1EEESI_SI_EEESC_SE_Li128ELb1ELb1ELb1ELb0EEENS1_36VarlenDynamicPersistentTileSchedulerILi128ELi80ELi128ELi128ELb1ELb1ELb0ELb1ELb0ELb1EEEEEEEEEvNT_6ParamsE:
	.zero		1976


//--------------------- .nv.constant0._ZN7cutlass13device_kernelIN5flash19enable_sm80_to_sm89INS1_16FlashAttnFwdSm80INS1_25CollectiveMainloopFwdSm80ILi4ELi1ELb0EN4cute5tupleIJNS5_1CILi128EEENS7_ILi112EEENS7_ILi64EEEEEELi64ENS_10bfloat16_tEfNS_4arch4Sm80ELb1ELb0ELb1ELb0ELb1ELb0ELb1ELb1EEENS1_21CollectiveEpilogueFwdINS6_IJS8_SA_S9_EEENS6_IJNS7_ILi1EEESI_SI_EEESC_SE_Li128ELb0ELb1ELb1ELb0EEENS1_30DynamicPersistentTileSchedulerILi128ELi128ELb1ELb1ELb0EEEEEEEEEvNT_6ParamsE --------------------------
	.section	.nv.constant0._ZN7cutlass13device_kernelIN5flash19enable_sm80_to_sm89INS1_16FlashAttnFwdSm80INS1_25CollectiveMainloopFwdSm80ILi4ELi1ELb0EN4cute5tupleIJNS5_1CILi128EEENS7_ILi112EEENS7_ILi64EEEEEELi64ENS_10bfloat16_tEfNS_4arch4Sm80ELb1ELb0ELb1ELb0ELb1ELb0ELb1ELb1EEENS1_21CollectiveEpilogueFwdINS6_IJS8_SA_S9_EEENS6_IJNS7_ILi1EEESI_SI_EEESC_SE_Li128ELb0ELb1ELb1ELb0EEENS1_30DynamicPersistentTileSchedulerILi128ELi128ELb1ELb1ELb0EEEEEEEEEvNT_6ParamsE,"a",@progbits
	.sectionflags	@""
	.align	4
.nv.constant0._ZN7cutlass13device_kernelIN5flash19enable_sm80_to_sm89INS1_16FlashAttnFwdSm80INS1_25CollectiveMainloopFwdSm80ILi4ELi1ELb0EN4cute5tupleIJNS5_1CILi128EEENS7_ILi112EEENS7_ILi64EEEEEELi64ENS_10bfloat16_tEfNS_4arch4Sm80ELb1ELb0ELb1ELb0ELb1ELb0ELb1ELb1EEENS1_21CollectiveEpilogueFwdINS6_IJS8_SA_S9_EEENS6_IJNS7_ILi1EEESI_SI_EEESC_SE_Li128ELb0ELb1ELb1ELb0EEENS1_30DynamicPersistentTileSchedulerILi128ELi128ELb1ELb1ELb0EEEEEEEEEvNT_6ParamsE:
	.zero		1960


//--------------------- .nv.constant0._ZN7cutlass13device_kernelIN5flash19enable_sm80_to_sm89INS1_16FlashAttnFwdSm80INS1_25CollectiveMainloopFwdSm80ILi4ELi1ELb0EN4cute5tupleIJNS5_1CILi128EEENS7_ILi80EEENS7_ILi64EEEEEELi64ENS_10bfloat16_tEfNS_4arch4Sm80ELb1ELb0ELb1ELb1ELb1ELb0ELb1ELb1EEENS1_21CollectiveEpilogueFwdINS6_IJS8_SA_S9_EEENS6_IJNS7_ILi1EEESI_SI_EEESC_SE_Li128ELb1ELb1ELb1ELb0EEENS1_36VarlenDynamicPersistentTileSchedulerILi128ELi80ELi128ELi128ELb1ELb1ELb0ELb1ELb1ELb1EEEEEEEEEvNT_6ParamsE --------------------------
	.section	.nv.constant0._ZN7cutlass13device_kernelIN5flash19enable_sm80_to_sm89INS1_16FlashAttnFwdSm80INS1_25CollectiveMainloopFwdSm80ILi4ELi1ELb0EN4cute5tupleIJNS5_1CILi128EEENS7_ILi80EEENS7_ILi64EEEEEELi64ENS_10bfloat16_tEfNS_4arch4Sm80ELb1ELb0ELb1ELb1ELb1ELb0ELb1ELb1EEENS1_21CollectiveEpilogueFwdINS6_IJS8_SA_S9_EEENS6_IJNS7_ILi1EEESI_SI_EEESC_SE_Li128ELb1ELb1ELb1ELb0EEENS1_36VarlenDynamicPersistentTileSchedulerILi128ELi80ELi128ELi128ELb1ELb1ELb0ELb1ELb1ELb1EEEEEEEEEvNT_6ParamsE,"a",@progbits
	.sectionflags	@""
	.align	4
.nv.constant0._ZN7cutlass13device_kernelIN5flash19enable_sm80_to_sm89INS1_16FlashAttnFwdSm80INS1_25CollectiveMainloopFwdSm80ILi4ELi1ELb0EN4cute5tupleIJNS5_1CILi128EEENS7_ILi80EEENS7_ILi64EEEEEELi64ENS_10bfloat16_tEfNS_4arch4Sm80ELb1ELb0ELb1ELb1ELb1ELb0ELb1ELb1EEENS1_21CollectiveEpilogueFwdINS6_IJS8_SA_S9_EEENS6_IJNS7_ILi1EEESI_SI_EEESC_SE_Li128ELb1ELb1ELb1ELb0EEENS1_36VarlenDynamicPersistentTileSchedulerILi128ELi80ELi128ELi128ELb1ELb1ELb0ELb1ELb1ELb1EEEEEEEEEvNT_6ParamsE:
	.zero		1976


//--------------------- .nv.constant0._ZN7cutlass13device_kernelIN5flash19enable_sm80_to_sm89INS1_16FlashAttnFwdSm80INS1_25CollectiveMainloopFwdSm80ILi4ELi1ELb0EN4cute5tupleIJNS5_1CILi128EEENS7_ILi80EEENS7_ILi64EEEEEELi64ENS_10bfloat16_tEfNS_4arch4Sm80ELb1ELb0ELb1ELb1ELb1ELb1ELb1ELb1EEENS1_21CollectiveEpilogueFwdINS6_IJS8_SA_S9_EEENS6_IJNS7_ILi1EEESI_SI_EEESC_SE_Li128ELb1ELb1ELb1ELb0EEENS1_36VarlenDynamicPersistentTileSchedulerILi128ELi80ELi128ELi128ELb1ELb1ELb0ELb1ELb1ELb1EEEEEEEEEvNT_6ParamsE --------------------------
	.section	.nv.constant0._ZN7cutlass13device_kernelIN5flash19enable_sm80_to_sm89INS1_16FlashAttnFwdSm80INS1_25CollectiveMainloopFwdSm80ILi4ELi1ELb0EN4cute5tupleIJNS5_1CILi128EEENS7_ILi80EEENS7_ILi64EEEEEELi64ENS_10bfloat16_tEfNS_4arch4Sm80ELb1ELb0ELb1ELb1ELb1ELb1ELb1ELb1EEENS1_21CollectiveEpilogueFwdINS6_IJS8_SA_S9_EEENS6_IJNS7_ILi1EEESI_SI_EEESC_SE_Li128ELb1ELb1ELb1ELb0EEENS1_36VarlenDynamicPersistentTileSchedulerILi128ELi80ELi128ELi128ELb1ELb1ELb0ELb1ELb1ELb1EEEEEEEEEvNT_6ParamsE,"a",@progbits
	.sectionflags	@""
	.align	4
.nv.constant0._ZN7cutlass13device_kernelIN5flash19enable_sm80_to_sm89INS1_16FlashAttnFwdSm80INS1_25CollectiveMainloopFwdSm80ILi4ELi1ELb0EN4cute5tupleIJNS5_1CILi128EEENS7_ILi80EEENS7_ILi64EEEEEELi64ENS_10bfloat16_tEfNS_4arch4Sm80ELb1ELb0ELb1ELb1ELb1ELb1ELb1ELb1EEENS1_21CollectiveEpilogueFwdINS6_IJS8_SA_S9_EEENS6_IJNS7_ILi1EEESI_SI_EEESC_SE_Li128ELb1ELb1ELb1ELb0EEENS1_36VarlenDynamicPersistentTileSchedulerILi128ELi80ELi128ELi128ELb1ELb1ELb0ELb1ELb1ELb1EEEEEEEEEvNT_6ParamsE:
	.zero		1976


//--------------------- .nv.constant0._ZN7cutlass13device_kernelIN5flash19enable_sm80_to_sm89INS1_16FlashAttnFwdSm80INS1_25CollectiveMainloopFwdSm80ILi4ELi1ELb0EN4cute5tupleIJNS5_1CILi128EEENS7_ILi112EEENS7_ILi64EEEEEELi64ENS_10bfloat16_tEfNS_4arch4Sm80ELb0ELb0ELb0ELb0ELb1ELb0ELb1ELb1EEENS1_21CollectiveEpilogueFwdINS6_IJS8_SA_S9_EEENS6_IJNS7_ILi1EEESI_SI_EEESC_SE_Li128ELb0ELb1ELb1ELb0EEENS1_19SingleTileSchedulerILb0ELb1ELb1ELi128EEEEEEEEEvNT_6ParamsE --------------------------
	.section	.nv.constant0._ZN7cutlass13device_kernelIN5flash19enable_sm80_to_sm89INS1_16FlashAttnFwdSm80INS1_25CollectiveMainloopFwdSm80ILi4ELi1ELb0EN4cute5tupleIJNS5_1CILi128EEENS7_ILi112EEENS7_ILi64EEEEEELi64ENS_10bfloat16_tEfNS_4arch4Sm80ELb0ELb0ELb0ELb0ELb1ELb0ELb1ELb1EEENS1_21CollectiveEpilogueFwdINS6_IJS8_SA_S9_EEENS6_IJNS7_ILi1EEESI_SI_EEESC_SE_Li128ELb0ELb1ELb1ELb0EEENS1_19SingleTileSchedulerILb0ELb1ELb1ELi128EEEEEEEEEvNT_6ParamsE,"a",@progbits
	.sectionflags	@""
	.align	4
.nv.constant0._ZN7cutlass13device_kernelIN5flash19enable_sm80_to_sm89INS1_16FlashAttnFwdSm80INS1_25CollectiveMainloopFwdSm80ILi4ELi1ELb0EN4cute5tupleIJNS5_1CILi128EEENS7_ILi112EEENS7_ILi64EEEEEELi64ENS_10bfloat16_tEfNS_4arch4Sm80ELb0ELb0ELb0ELb0ELb1ELb0ELb1ELb1EEENS1_21CollectiveEpilogueFwdINS6_IJS8_SA_S9_EEENS6_IJNS7_ILi1EEESI_SI_EEESC_SE_Li128ELb0ELb1ELb1ELb0EEENS1_19SingleTileSchedulerILb0ELb1ELb1ELi128EEEEEEEEEvNT_6ParamsE:
	.zero		1944


//--------------------- .nv.constant0._ZN7cutlass13device_kernelIN5flash19enable_sm80_to_sm89INS1_16FlashAttnFwdSm80INS1_25CollectiveMainloopFwdSm80ILi4ELi1ELb0EN4cute5tupleIJNS5_1CILi128EEENS7_ILi80EEENS7_ILi64EEEEEELi64ENS_10bfloat16_tEfNS_4arch4Sm80ELb0ELb0ELb0ELb1ELb1ELb0ELb1ELb1EEENS1_21CollectiveEpilogueFwdINS6_IJS8_SA_S9_EEENS6_IJNS7_ILi1EEESI_SI_EEESC_SE_Li128ELb1ELb1ELb1ELb0EEENS1_36VarlenDynamicPersistentTileSchedulerILi128ELi80ELi128ELi128ELb1ELb1ELb0ELb0ELb1ELb1EEEEEEEEEvNT_6ParamsE --------------------------
	.section	.nv.constant0._ZN7cutlass13device_kernelIN5flash19enable_sm80_to_sm89INS1_16FlashAttnFwdSm80INS1_25CollectiveMainloopFwdSm80ILi4ELi1ELb0EN4cute5tupleIJNS5_1CILi128EEENS7_ILi80EEENS7_ILi64EEEEEELi64ENS_10bfloat16_tEfNS_4arch4Sm80ELb0ELb0ELb0ELb1ELb1ELb0ELb1ELb1EEENS1_21CollectiveEpilogueFwdINS6_IJS8_SA_S9_EEENS6_IJNS7_ILi1EEESI_SI_EEESC_SE_Li128ELb1ELb1ELb1ELb0EEENS1_36VarlenDynamicPersistentTileSchedulerILi128ELi80ELi128ELi128ELb1ELb1ELb0ELb0ELb1ELb1EEEEEEEEEvNT_6ParamsE,"a",@progbits
	.sectionflags	@""
	.align	4
.nv.constant0._ZN7cutlass13device_kernelIN5flash19enable_sm80_to_sm89INS1_16FlashAttnFwdSm80INS1_25CollectiveMainloopFwdSm80ILi4ELi1ELb0EN4cute5tupleIJNS5_1CILi128EEENS7_ILi80EEENS7_ILi64EEEEEELi64ENS_10bfloat16_tEfNS_4arch4Sm80ELb0ELb0ELb0ELb1ELb1ELb0ELb1ELb1EEENS1_21CollectiveEpilogueFwdINS6_IJS8_SA_S9_EEENS6_IJNS7_ILi1EEESI_SI_EEESC_SE_Li128ELb1ELb1ELb1ELb0EEENS1_36VarlenDynamicPersistentTileSchedulerILi128ELi80ELi128ELi128ELb1ELb1ELb0ELb0ELb1ELb1EEEEEEEEEvNT_6ParamsE:
	.zero		1976


//--------------------- .nv.constant0._ZN7cutlass13device_kernelIN5flash19enable_sm80_to_sm89INS1_16FlashAttnFwdSm80INS1_25CollectiveMainloopFwdSm80ILi4ELi1ELb0EN4cute5tupleIJNS5_1CILi128EEENS7_ILi80EEENS7_ILi64EEEEEELi64ENS_10bfloat16_tEfNS_4arch4Sm80ELb0ELb0ELb0ELb1ELb1ELb1ELb1ELb1EEENS1_21CollectiveEpilogueFwdINS6_IJS8_SA_S9_EEENS6_IJNS7_ILi1EEESI_SI_EEESC_SE_Li128ELb1ELb1ELb1ELb0EEENS1_36VarlenDynamicPersistentTileSchedulerILi128ELi80ELi128ELi128ELb1ELb1ELb0ELb0ELb1ELb1EEEEEEEEEvNT_6ParamsE --------------------------
	.section	.nv.constant0._ZN7cutlass13device_kernelIN5flash19enable_sm80_to_sm89INS1_16FlashAttnFwdSm80INS1_25CollectiveMainloopFwdSm80ILi4ELi1ELb0EN4cute5tupleIJNS5_1CILi128EEENS7_ILi80EEENS7_ILi64EEEEEELi64ENS_10bfloat16_tEfNS_4arch4Sm80ELb0ELb0ELb0ELb1ELb1ELb1ELb1ELb1EEENS1_21CollectiveEpilogueFwdINS6_IJS8_SA_S9_EEENS6_IJNS7_ILi1EEESI_SI_EEESC_SE_Li128ELb1ELb1ELb1ELb0EEENS1_36VarlenDynamicPersistentTileSchedulerILi128ELi80ELi128ELi128ELb1ELb1ELb0ELb0ELb1ELb1EEEEEEEEEvNT_6ParamsE,"a",@progbits
	.sectionflags	@""
	.align	4
.nv.constant0._ZN7cutlass13device_kernelIN5flash19enable_sm80_to_sm89INS1_16FlashAttnFwdSm80INS1_25CollectiveMainloopFwdSm80ILi4ELi1ELb0EN4cute5tupleIJNS5_1CILi128EEENS7_ILi80EEENS7_ILi64EEEEEELi64ENS_10bfloat16_tEfNS_4arch4Sm80ELb0ELb0ELb0ELb1ELb1ELb1ELb1ELb1EEENS1_21CollectiveEpilogueFwdINS6_IJS8_SA_S9_EEENS6_IJNS7_ILi1EEESI_SI_EEESC_SE_Li128ELb1ELb1ELb1ELb0EEENS1_36VarlenDynamicPersistentTileSchedulerILi128ELi80ELi128ELi128ELb1ELb1ELb0ELb0ELb1ELb1EEEEEEEEEvNT_6ParamsE:
	.zero		1976


//--------------------- .nv.constant0._ZN7cutlass13device_kernelIN5flash19enable_sm80_to_sm89INS1_16FlashAttnFwdSm80INS1_25CollectiveMainloopFwdSm80ILi4ELi1ELb0EN4cute5tupleIJNS5_1CILi128EEENS7_ILi96EEENS7_ILi64EEEEEELi64ENS_10bfloat16_tEfNS_4arch4Sm80ELb0ELb1ELb0ELb0ELb1ELb0ELb1ELb1EEENS1_21CollectiveEpilogueFwdINS6_IJS8_SA_S9_EEENS6_IJNS7_ILi1EEESI_SI_EEESC_SE_Li128ELb0ELb1ELb1ELb0EEENS1_19SingleTileSchedulerILb0ELb1ELb1ELi128EEEEEEEEEvNT_6ParamsE --------------------------
	.section	.nv.constant0._ZN7cutlass13device_kernelIN5flash19enable_sm80_to_sm89INS1_16FlashAttnFwdSm80INS1_25CollectiveMainloopFwdSm80ILi4ELi1ELb0EN4cute5tupleIJNS5_1CILi128EEENS7_ILi96EEENS7_ILi64EEEEEELi64ENS_10bfloat16_tEfNS_4arch4Sm80ELb0ELb1ELb0ELb0ELb1ELb0ELb1ELb1EEENS1_21CollectiveEpilogueFwdINS6_IJS8_SA_S9_EEENS6_IJNS7_ILi1EEESI_SI_EEESC_SE_Li128ELb0ELb1ELb1ELb0EEENS1_19SingleTileSchedulerILb0ELb1ELb1ELi128EEEEEEEEEvNT_6ParamsE,"a",@progbits
	.sectionflags	@""
	.align	4
.nv.constant0._ZN7cutlass13device_kernelIN5flash19enable_sm80_to_sm89INS1_16FlashAttnFwdSm80INS1_25CollectiveMainloopFwdSm80ILi4ELi1ELb0EN4cute5tupleIJNS5_1CILi128EEENS7_ILi96EEENS7_ILi64EEEEEELi64ENS_10bfloat16_tEfNS_4arch4Sm80ELb0ELb1ELb0ELb0ELb1ELb0ELb1ELb1EEENS1_21CollectiveEpilogueFwdINS6_IJS8_SA_S9_EEENS6_IJNS7_ILi1EEESI_SI_EEESC_SE_Li128ELb0ELb1ELb1ELb0EEENS1_19SingleTileSchedulerILb0ELb1ELb1ELi128EEEEEEEEEvNT_6ParamsE:
	.zero		1944


//--------------------- .nv.constant0._ZN7cutlass13device_kernelIN5flash19enable_sm80_to_sm89INS1_16FlashAttnFwdSm80INS1_25CollectiveMainloopFwdSm80ILi4ELi1ELb0EN4cute5tupleIJNS5_1CILi128EEENS7_ILi80EEENS7_ILi64EEEEEELi64ENS_10bfloat16_tEfNS_4arch4Sm80ELb0ELb1ELb0ELb1ELb1ELb0ELb1ELb1EEENS1_21CollectiveEpilogueFwdINS6_IJS8_SA_S9_EEENS6_IJNS7_ILi1EEESI_SI_EEESC_SE_Li128ELb1ELb1ELb1ELb0EEENS1_36VarlenDynamicPersistentTileSchedulerILi128ELi80ELi128ELi128ELb1ELb1ELb0ELb1ELb0ELb1EEEEEEEEEvNT_6ParamsE --------------------------
	.section	.nv.constant0._ZN7cutlass13device_kernelIN5flash19enable_sm80_to_sm89INS1_16FlashAttnFwdSm80INS1_25CollectiveMainloopFwdSm80ILi4ELi1ELb0EN4cute5tupleIJNS5_1CILi128EEENS7_ILi80EEENS7_ILi64EEEEEELi64ENS_10bfloat16_tEfNS_4arch4Sm80ELb0ELb1ELb0ELb1ELb1ELb0ELb1ELb1EEENS1_21CollectiveEpilogueFwdINS6_IJS8_SA_S9_EEENS6_IJNS7_ILi1EEESI_SI_EEESC_SE_Li128ELb1ELb1ELb1ELb0EEENS1_36VarlenDynamicPersistentTileSchedulerILi128ELi80ELi128ELi128ELb1ELb1ELb0ELb1ELb0ELb1EEEEEEEEEvNT_6ParamsE,"a",@progbits
	.sectionflags	@""
	.align	4
.nv.constant0._ZN7cutlass13device_kernelIN5flash19enable_sm80_to_sm89INS1_16FlashAttnFwdSm80INS1_25CollectiveMainloopFwdSm80ILi4ELi1ELb0EN4cute5tupleIJNS5_1CILi128EEENS7_ILi80EEENS7_ILi64EEEEEELi64ENS_10bfloat16_tEfNS_4arch4Sm80ELb0ELb1ELb0ELb1ELb1ELb0ELb1ELb1EEENS1_21CollectiveEpilogueFwdINS6_IJS8_SA_S9_EEENS6_IJNS7_ILi1EEESI_SI_EEESC_SE_Li128ELb1ELb1ELb1ELb0EEENS1_36VarlenDynamicPersistentTileSchedulerILi128ELi80ELi128ELi128ELb1ELb1ELb0ELb1ELb0ELb1EEEEEEEEEvNT_6ParamsE:
	.zero		1976


//--------------------- .nv.constant0._ZN7cutlass13device_kernelIN5flash19enable_sm80_to_sm89INS1_16FlashAttnFwdSm80INS1_25CollectiveMainloopFwdSm80ILi4ELi1ELb0EN4cute5tupleIJNS5_1CILi128EEENS7_ILi80EEENS7_ILi64EEEEEELi64ENS_10bfloat16_tEfNS_4arch4Sm80ELb0ELb1ELb0ELb1ELb1ELb1ELb1ELb1EEENS1_21CollectiveEpilogueFwdINS6_IJS8_SA_S9_EEENS6_IJNS7_ILi1EEESI_SI_EEESC_SE_Li128ELb1ELb1ELb1ELb0EEENS1_36VarlenDynamicPersistentTileSchedulerILi128ELi80ELi128ELi128ELb1ELb1ELb0ELb1ELb0ELb1EEEEEEEEEvNT_6ParamsE --------------------------
	.section	.nv.constant0._ZN7cutlass13device_kernelIN5flash19enable_sm80_to_sm89INS1_16FlashAttnFwdSm80INS1_25CollectiveMainloopFwdSm80ILi4ELi1ELb0EN4cute5tupleIJNS5_1CILi128EEENS7_ILi80EEENS7_ILi64EEEEEELi64ENS_10bfloat16_tEfNS_4arch4Sm80ELb0ELb1ELb0ELb1ELb1ELb1ELb1ELb1EEENS1_21CollectiveEpilogueFwdINS6_IJS8_SA_S9_EEENS6_IJNS7_ILi1EEESI_SI_EEESC_SE_Li128ELb1ELb1ELb1ELb0EEENS1_36VarlenDynamicPersistentTileSchedulerILi128ELi80ELi128ELi128ELb1ELb1ELb0ELb1ELb0ELb1EEEEEEEEEvNT_6ParamsE,"a",@progbits
	.sectionflags	@""
	.align	4
.nv.constant0._ZN7cutlass13device_kernelIN5flash19enable_sm80_to_sm89INS1_16FlashAttnFwdSm80INS1_25CollectiveMainloopFwdSm80ILi4ELi1ELb0EN4cute5tupleIJNS5_1CILi128EEENS7_ILi80EEENS7_ILi64EEEEEELi64ENS_10bfloat16_tEfNS_4arch4Sm80ELb0ELb1ELb0ELb1ELb1ELb1ELb1ELb1EEENS1_21CollectiveEpilogueFwdINS6_IJS8_SA_S9_EEENS6_IJNS7_ILi1EEESI_SI_EEESC_SE_Li128ELb1ELb1ELb1ELb0EEENS1_36VarlenDynamicPersistentTileSchedulerILi128ELi80ELi128ELi128ELb1ELb1ELb0ELb1ELb0ELb1EEEEEEEEEvNT_6ParamsE:
	.zero		1976


//--------------------- .nv.constant0._ZN7cutlass13device_kernelIN5flash19enable_sm80_to_sm89INS1_16FlashAttnFwdSm80INS1_25CollectiveMainloopFwdSm80ILi4ELi1ELb0EN4cute5tupleIJNS5_1CILi128EEENS7_ILi112EEENS7_ILi64EEEEEELi64ENS_10bfloat16_tEfNS_4arch4Sm80ELb1ELb0ELb0ELb0ELb1ELb0ELb1ELb1EEENS1_21CollectiveEpilogueFwdINS6_IJS8_SA_S9_EEENS6_IJNS7_ILi1EEESI_SI_EEESC_SE_Li128ELb0ELb1ELb1ELb0EEENS1_30DynamicPersistentTileSchedulerILi128ELi128ELb1ELb1ELb0EEEEEEEEEvNT_6ParamsE --------------------------
	.section	.nv.constant0._ZN7cutlass13device_kernelIN5flash19enable_sm80_to_sm89INS1_16FlashAttnFwdSm80INS1_25CollectiveMainloopFwdSm80ILi4ELi1ELb0EN4cute5tupleIJNS5_1CILi128EEENS7_ILi112EEENS7_ILi64EEEEEELi64ENS_10bfloat16_tEfNS_4arch4Sm80ELb1ELb0ELb0ELb0ELb1ELb0ELb1ELb1EEENS1_21CollectiveEpilogueFwdINS6_IJS8_SA_S9_EEENS6_IJNS7_ILi1EEESI_SI_EEESC_SE_Li128ELb0ELb1ELb1ELb0EEENS1_30DynamicPersistentTileSchedulerILi128ELi128ELb1ELb1ELb0EEEEEEEEEvNT_6ParamsE,"a",@progbits
	.sectionflags	@""
	.align	4
.nv.constant0._ZN7cutlass13device_kernelIN5flash19enable_sm80_to_sm89INS1_16FlashAttnFwdSm80INS1_25CollectiveMainloopFwdSm80ILi4ELi1ELb0EN4cute5tupleIJNS5_1CILi128EEENS7_ILi112EEENS7_ILi64EEEEEELi64ENS_10bfloat16_tEfNS_4arch4Sm80ELb1ELb0ELb0ELb0ELb1ELb0ELb1ELb1EEENS1_21CollectiveEpilogueFwdINS6_IJS8_SA_S9_EEENS6_IJNS7_ILi1EEESI_SI_EEESC_SE_Li128ELb0ELb1ELb1ELb0EEENS1_30DynamicPersistentTileSchedulerILi128ELi128ELb1ELb1ELb0EEEEEEEEEvNT_6ParamsE:
	.zero		1960


//--------------------- .nv.constant0._ZN7cutlass13device_kernelIN5flash19enable_sm80_to_sm89INS1_16FlashAttnFwdSm80INS1_25CollectiveMainloopFwdSm80ILi4ELi1ELb0EN4cute5tupleIJNS5_1CILi128EEENS7_ILi80EEENS7_ILi64EEEEEELi64ENS_10bfloat16_tEfNS_4arch4Sm80ELb1ELb0ELb0ELb1ELb1ELb0ELb1ELb1EEENS1_21CollectiveEpilogueFwdINS6_IJS8_SA_S9_EEENS6_IJNS7_ILi1EEESI_SI_EEESC_SE_Li128ELb1ELb1ELb1ELb0EEENS1_36VarlenDynamicPersistentTileSchedulerILi128ELi80ELi128ELi128ELb1ELb1ELb0ELb1ELb1ELb1EEEEEEEEEvNT_6ParamsE --------------------------
	.section	.nv.constant0._ZN7cutlass13device_kernelIN5flash19enable_sm80_to_sm89INS1_16FlashAttnFwdSm80INS1_25CollectiveMainloopFwdSm80ILi4ELi1ELb0EN4cute5tupleIJNS5_1CILi128EEENS7_ILi80EEENS7_ILi64EEEEEELi64ENS_10bfloat16_tEfNS_4arch4Sm80ELb1ELb0ELb0ELb1ELb1ELb0ELb1ELb1EEENS1_21CollectiveEpilogueFwdINS6_IJS8_SA_S9_EEENS6_IJNS7_ILi1EEESI_SI_EEESC_SE_Li128ELb1ELb1ELb1ELb0EEENS1_36VarlenDynamicPersistentTileSchedulerILi128ELi80ELi128ELi128ELb1ELb1ELb0ELb1ELb1ELb1EEEEEEEEEvNT_6ParamsE,"a",@progbits
	.sectionflags	@""
	.align	4
.nv.constant0._ZN7cutlass13device_kernelIN5flash19enable_sm80_to_sm89INS1_16FlashAttnFwdSm80INS1_25CollectiveMainloopFwdSm80ILi4ELi1ELb0EN4cute5tupleIJNS5_1CILi128EEENS7_ILi80EEENS7_ILi64EEEEEELi64ENS_10bfloat16_tEfNS_4arch4Sm80ELb1ELb0ELb0ELb1ELb1ELb0ELb1ELb1EEENS1_21CollectiveEpilogueFwdINS6_IJS8_SA_S9_EEENS6_IJNS7_ILi1EEESI_SI_EEESC_SE_Li128ELb1ELb1ELb1ELb0EEENS1_36VarlenDynamicPersistentTileSchedulerILi128ELi80ELi128ELi128ELb1ELb1ELb0ELb1ELb1ELb1EEEEEEEEEvNT_6ParamsE:
	.zero		1976


//--------------------- .nv.constant0._ZN7cutlass13device_kernelIN5flash19enable_sm80_to_sm89INS1_16FlashAttnFwdSm80INS1_25CollectiveMainloopFwdSm80ILi4ELi1ELb0EN4cute5tupleIJNS5_1CILi128EEENS7_ILi80EEENS7_ILi64EEEEEELi64ENS_10bfloat16_tEfNS_4arch4Sm80ELb1ELb0ELb0ELb1ELb1ELb1ELb1ELb1EEENS1_21CollectiveEpilogueFwdINS6_IJS8_SA_S9_EEENS6_IJNS7_ILi1EEESI_SI_EEESC_SE_Li128ELb1ELb1ELb1ELb0EEENS1_36VarlenDynamicPersistentTileSchedulerILi128ELi80ELi128ELi128ELb1ELb1ELb0ELb1ELb1ELb1EEEEEEEEEvNT_6ParamsE --------------------------
	.section	.nv.constant0._ZN7cutlass13device_kernelIN5flash19enable_sm80_to_sm89INS1_16FlashAttnFwdSm80INS1_25CollectiveMainloopFwdSm80ILi4ELi1ELb0EN4cute5tupleIJNS5_1CILi128EEENS7_ILi80EEENS7_ILi64EEEEEELi64ENS_10bfloat16_tEfNS_4arch4Sm80ELb1ELb0ELb0ELb1ELb1ELb1ELb1ELb1EEENS1_21CollectiveEpilogueFwdINS6_IJS8_SA_S9_EEENS6_IJNS7_ILi1EEESI_SI_EEESC_SE_Li128ELb1ELb1ELb1ELb0EEENS1_36VarlenDynamicPersistentTileSchedulerILi128ELi80ELi128ELi128ELb1ELb1ELb0ELb1ELb1ELb1EEEEEEEEEvNT_6ParamsE,"a",@progbits
	.sectionflags	@""
	.align	4
.nv.constant0._ZN7cutlass13device_kernelIN5flash19enable_sm80_to_sm89INS1_16FlashAttnFwdSm80INS1_25CollectiveMainloopFwdSm80ILi4ELi1ELb0EN4cute5tupleIJNS5_1CILi128EEENS7_ILi80EEENS7_ILi64EEEEEELi64ENS_10bfloat16_tEfNS_4arch4Sm80ELb1ELb0ELb0ELb1ELb1ELb1ELb1ELb1EEENS1_21CollectiveEpilogueFwdINS6_IJS8_SA_S9_EEENS6_IJNS7_ILi1EEESI_SI_EEESC_SE_Li128ELb1ELb1ELb1ELb0EEENS1_36VarlenDynamicPersistentTileSchedulerILi128ELi80ELi128ELi128ELb1ELb1ELb0ELb1ELb1ELb1EEEEEEEEEvNT_6ParamsE:
	.zero		1976


//--------------------- SYMBOLS --------------------------

	.type		.nv.reservedSmem.offset0,@object
	.size		.nv.reservedSmem.offset0,0x4
